//
// Generated by NVIDIA NVVM Compiler
//
// Compiler Build ID: CL-36424714
// Cuda compilation tools, release 13.0, V13.0.88
// Based on NVVM 20.0.0
//

.version 9.0
.target sm_100
.address_size 64

	// .globl	_Z10kernel_DESjjPxS_
.global .align 4 .b8 IP[256];
.global .align 4 .b8 FP[256];
.global .align 4 .b8 E[192];
.global .align 4 .b8 P[128];
.global .align 4 .b8 SBox[2048];

.visible .entry _Z10kernel_DESjjPxS_(
	.param .u32 _Z10kernel_DESjjPxS__param_0,
	.param .u32 _Z10kernel_DESjjPxS__param_1,
	.param .u64 .ptr .align 1 _Z10kernel_DESjjPxS__param_2,
	.param .u64 .ptr .align 1 _Z10kernel_DESjjPxS__param_3
)
{
	.reg .pred 	%p<10>;
	.reg .b32 	%r<262>;
	.reg .b64 	%rd<593>;

	ld.param.u32 	%r83, [_Z10kernel_DESjjPxS__param_0];
	ld.param.u32 	%r82, [_Z10kernel_DESjjPxS__param_1];
	mov.u32 	%r84, %ctaid.x;
	mov.u32 	%r85, %ntid.x;
	mov.u32 	%r86, %tid.x;
	mad.lo.s32 	%r87, %r84, %r85, %r86;
	mul.lo.s32 	%r258, %r87, %r83;
	add.s32 	%r2, %r258, %r83;
	setp.ge.s32 	%p1, %r258, %r2;
	setp.ge.u32 	%p2, %r258, %r82;
	or.pred  	%p3, %p1, %p2;
	@%p3 bra 	$L__BB0_9;
	mov.u64 	%rd30, IP;
	add.s64 	%rd25, %rd30, 32;
$L__BB0_2:
	ld.param.u64 	%rd585, [_Z10kernel_DESjjPxS__param_2];
	cvta.to.global.u64 	%rd27, %rd585;
	mul.wide.s32 	%rd28, %r258, 8;
	add.s64 	%rd29, %rd27, %rd28;
	ld.global.u64 	%rd1, [%rd29];
	mov.b64 	%rd590, 0;
	mov.b32 	%r259, 0;
	mov.u64 	%rd588, %rd25;
$L__BB0_3:
	ld.global.u32 	%r89, [%rd588+-32];
	sub.s32 	%r90, 63, %r89;
	shr.u64 	%rd31, %rd1, %r90;
	shl.b64 	%rd32, %rd590, 2;
	shl.b64 	%rd33, %rd31, 1;
	and.b64  	%rd34, %rd33, 2;
	or.b64  	%rd35, %rd32, %rd34;
	ld.global.u32 	%r91, [%rd588+-28];
	sub.s32 	%r92, 63, %r91;
	shr.u64 	%rd36, %rd1, %r92;
	and.b64  	%rd37, %rd36, 1;
	or.b64  	%rd38, %rd35, %rd37;
	ld.global.u32 	%r93, [%rd588+-24];
	sub.s32 	%r94, 63, %r93;
	shr.u64 	%rd39, %rd1, %r94;
	shl.b64 	%rd40, %rd38, 2;
	shl.b64 	%rd41, %rd39, 1;
	and.b64  	%rd42, %rd41, 2;
	or.b64  	%rd43, %rd40, %rd42;
	ld.global.u32 	%r95, [%rd588+-20];
	sub.s32 	%r96, 63, %r95;
	shr.u64 	%rd44, %rd1, %r96;
	and.b64  	%rd45, %rd44, 1;
	or.b64  	%rd46, %rd43, %rd45;
	ld.global.u32 	%r97, [%rd588+-16];
	sub.s32 	%r98, 63, %r97;
	shr.u64 	%rd47, %rd1, %r98;
	shl.b64 	%rd48, %rd46, 2;
	shl.b64 	%rd49, %rd47, 1;
	and.b64  	%rd50, %rd49, 2;
	or.b64  	%rd51, %rd48, %rd50;
	ld.global.u32 	%r99, [%rd588+-12];
	sub.s32 	%r100, 63, %r99;
	shr.u64 	%rd52, %rd1, %r100;
	and.b64  	%rd53, %rd52, 1;
	or.b64  	%rd54, %rd51, %rd53;
	ld.global.u32 	%r101, [%rd588+-8];
	sub.s32 	%r102, 63, %r101;
	shr.u64 	%rd55, %rd1, %r102;
	shl.b64 	%rd56, %rd54, 2;
	shl.b64 	%rd57, %rd55, 1;
	and.b64  	%rd58, %rd57, 2;
	or.b64  	%rd59, %rd56, %rd58;
	ld.global.u32 	%r103, [%rd588+-4];
	sub.s32 	%r104, 63, %r103;
	shr.u64 	%rd60, %rd1, %r104;
	and.b64  	%rd61, %rd60, 1;
	or.b64  	%rd62, %rd59, %rd61;
	ld.global.u32 	%r105, [%rd588];
	sub.s32 	%r106, 63, %r105;
	shr.u64 	%rd63, %rd1, %r106;
	shl.b64 	%rd64, %rd62, 2;
	shl.b64 	%rd65, %rd63, 1;
	and.b64  	%rd66, %rd65, 2;
	or.b64  	%rd67, %rd64, %rd66;
	ld.global.u32 	%r107, [%rd588+4];
	sub.s32 	%r108, 63, %r107;
	shr.u64 	%rd68, %rd1, %r108;
	and.b64  	%rd69, %rd68, 1;
	or.b64  	%rd70, %rd67, %rd69;
	ld.global.u32 	%r109, [%rd588+8];
	sub.s32 	%r110, 63, %r109;
	shr.u64 	%rd71, %rd1, %r110;
	shl.b64 	%rd72, %rd70, 2;
	shl.b64 	%rd73, %rd71, 1;
	and.b64  	%rd74, %rd73, 2;
	or.b64  	%rd75, %rd72, %rd74;
	ld.global.u32 	%r111, [%rd588+12];
	sub.s32 	%r112, 63, %r111;
	shr.u64 	%rd76, %rd1, %r112;
	and.b64  	%rd77, %rd76, 1;
	or.b64  	%rd78, %rd75, %rd77;
	ld.global.u32 	%r113, [%rd588+16];
	sub.s32 	%r114, 63, %r113;
	shr.u64 	%rd79, %rd1, %r114;
	shl.b64 	%rd80, %rd78, 2;
	shl.b64 	%rd81, %rd79, 1;
	and.b64  	%rd82, %rd81, 2;
	or.b64  	%rd83, %rd80, %rd82;
	ld.global.u32 	%r115, [%rd588+20];
	sub.s32 	%r116, 63, %r115;
	shr.u64 	%rd84, %rd1, %r116;
	and.b64  	%rd85, %rd84, 1;
	or.b64  	%rd86, %rd83, %rd85;
	ld.global.u32 	%r117, [%rd588+24];
	sub.s32 	%r118, 63, %r117;
	shr.u64 	%rd87, %rd1, %r118;
	shl.b64 	%rd88, %rd86, 2;
	shl.b64 	%rd89, %rd87, 1;
	and.b64  	%rd90, %rd89, 2;
	or.b64  	%rd91, %rd88, %rd90;
	ld.global.u32 	%r119, [%rd588+28];
	sub.s32 	%r120, 63, %r119;
	shr.u64 	%rd92, %rd1, %r120;
	and.b64  	%rd93, %rd92, 1;
	or.b64  	%rd590, %rd91, %rd93;
	add.s32 	%r259, %r259, 16;
	add.s64 	%rd588, %rd588, 64;
	setp.ne.s32 	%p4, %r259, 64;
	@%p4 bra 	$L__BB0_3;
	shr.u64 	%rd591, %rd590, 32;
	ld.global.u32 	%r6, [E];
	ld.global.u32 	%r122, [E+4];
	ld.global.u32 	%r123, [E+8];
	ld.global.u32 	%r124, [E+12];
	ld.global.u32 	%r125, [E+16];
	ld.global.u32 	%r7, [E+20];
	ld.global.u32 	%r8, [E+24];
	ld.global.u32 	%r9, [E+28];
	ld.global.u32 	%r10, [E+32];
	ld.global.u32 	%r126, [E+36];
	ld.global.u32 	%r127, [E+40];
	ld.global.u32 	%r128, [E+44];
	ld.global.u32 	%r11, [E+48];
	ld.global.u32 	%r129, [E+52];
	ld.global.u32 	%r12, [E+56];
	ld.global.u32 	%r13, [E+60];
	ld.global.u32 	%r14, [E+64];
	ld.global.u32 	%r15, [E+68];
	ld.global.u32 	%r16, [E+72];
	ld.global.u32 	%r17, [E+76];
	ld.global.u32 	%r18, [E+80];
	ld.global.u32 	%r19, [E+84];
	ld.global.u32 	%r20, [E+88];
	ld.global.u32 	%r21, [E+92];
	ld.global.u32 	%r22, [E+96];
	ld.global.u32 	%r130, [E+100];
	ld.global.u32 	%r23, [E+104];
	ld.global.u32 	%r24, [E+108];
	ld.global.u32 	%r25, [E+112];
	ld.global.u32 	%r26, [E+116];
	ld.global.u32 	%r27, [E+120];
	ld.global.u32 	%r28, [E+124];
	ld.global.u32 	%r29, [E+128];
	ld.global.u32 	%r30, [E+132];
	ld.global.u32 	%r31, [E+136];
	ld.global.u32 	%r32, [E+140];
	ld.global.u32 	%r33, [E+144];
	ld.global.u32 	%r34, [E+148];
	ld.global.u32 	%r35, [E+152];
	ld.global.u32 	%r36, [E+156];
	ld.global.u32 	%r37, [E+160];
	ld.global.u32 	%r38, [E+164];
	ld.global.u32 	%r39, [E+168];
	ld.global.u32 	%r40, [E+172];
	ld.global.u32 	%r41, [E+176];
	ld.global.u32 	%r42, [E+180];
	ld.global.u32 	%r43, [E+184];
	ld.global.u32 	%r44, [E+188];
	ld.global.u32 	%r45, [P];
	ld.global.u32 	%r46, [P+4];
	ld.global.u32 	%r47, [P+8];
	ld.global.u32 	%r48, [P+12];
	ld.global.u32 	%r49, [P+16];
	ld.global.u32 	%r50, [P+20];
	ld.global.u32 	%r51, [P+24];
	ld.global.u32 	%r52, [P+28];
	ld.global.u32 	%r53, [P+32];
	ld.global.u32 	%r54, [P+36];
	ld.global.u32 	%r55, [P+40];
	ld.global.u32 	%r56, [P+44];
	ld.global.u32 	%r57, [P+48];
	ld.global.u32 	%r58, [P+52];
	ld.global.u32 	%r59, [P+56];
	ld.global.u32 	%r60, [P+60];
	ld.global.u32 	%r61, [P+64];
	ld.global.u32 	%r62, [P+68];
	ld.global.u32 	%r63, [P+72];
	ld.global.u32 	%r64, [P+76];
	ld.global.u32 	%r65, [P+80];
	ld.global.u32 	%r66, [P+84];
	ld.global.u32 	%r67, [P+88];
	ld.global.u32 	%r68, [P+92];
	ld.global.u32 	%r69, [P+96];
	ld.global.u32 	%r70, [P+100];
	ld.global.u32 	%r71, [P+104];
	ld.global.u32 	%r72, [P+108];
	ld.global.u32 	%r73, [P+112];
	ld.global.u32 	%r74, [P+116];
	ld.global.u32 	%r75, [P+120];
	ld.global.u32 	%r76, [P+124];
	sub.s32 	%r131, 31, %r122;
	cvt.u64.u32 	%rd7, %r131;
	sub.s32 	%r132, 31, %r123;
	cvt.u64.u32 	%rd8, %r132;
	sub.s32 	%r133, 31, %r124;
	cvt.u64.u32 	%rd9, %r133;
	sub.s32 	%r134, 31, %r125;
	cvt.u64.u32 	%rd10, %r134;
	sub.s32 	%r135, 31, %r126;
	cvt.u64.u32 	%rd11, %r135;
	sub.s32 	%r136, 31, %r127;
	cvt.u64.u32 	%rd12, %r136;
	sub.s32 	%r137, 31, %r128;
	cvt.u64.u32 	%rd13, %r137;
	sub.s32 	%r138, 31, %r129;
	cvt.u64.u32 	%rd14, %r138;
	sub.s32 	%r139, 31, %r130;
	cvt.u64.u32 	%rd15, %r139;
	mov.b32 	%r260, 0;
	sub.s32 	%r140, 31, %r6;
	sub.s32 	%r145, 31, %r7;
	sub.s32 	%r146, 31, %r8;
	sub.s32 	%r147, 31, %r9;
	sub.s32 	%r148, 31, %r10;
	sub.s32 	%r152, 31, %r11;
	sub.s32 	%r154, 31, %r12;
	sub.s32 	%r155, 31, %r13;
	sub.s32 	%r156, 31, %r14;
	sub.s32 	%r157, 31, %r15;
	sub.s32 	%r158, 31, %r16;
	sub.s32 	%r159, 31, %r17;
	sub.s32 	%r160, 31, %r18;
	sub.s32 	%r161, 31, %r19;
	sub.s32 	%r162, 31, %r20;
	sub.s32 	%r163, 31, %r21;
	sub.s32 	%r164, 31, %r22;
	sub.s32 	%r166, 31, %r23;
	sub.s32 	%r167, 31, %r24;
	sub.s32 	%r168, 31, %r25;
	sub.s32 	%r169, 31, %r26;
	sub.s32 	%r170, 31, %r27;
	sub.s32 	%r171, 31, %r28;
	sub.s32 	%r172, 31, %r29;
	sub.s32 	%r173, 31, %r30;
	sub.s32 	%r174, 31, %r31;
	sub.s32 	%r175, 31, %r32;
	sub.s32 	%r176, 31, %r33;
	sub.s32 	%r177, 31, %r34;
	sub.s32 	%r178, 31, %r35;
	sub.s32 	%r179, 31, %r36;
	sub.s32 	%r180, 31, %r37;
	sub.s32 	%r181, 31, %r38;
	sub.s32 	%r182, 31, %r39;
	sub.s32 	%r183, 31, %r40;
	sub.s32 	%r184, 31, %r41;
	sub.s32 	%r185, 31, %r42;
	sub.s32 	%r186, 31, %r43;
	sub.s32 	%r187, 31, %r44;
	sub.s32 	%r192, 31, %r45;
	sub.s32 	%r193, 31, %r46;
	sub.s32 	%r194, 31, %r47;
	sub.s32 	%r195, 31, %r48;
	sub.s32 	%r196, 31, %r49;
	sub.s32 	%r197, 31, %r50;
	sub.s32 	%r198, 31, %r51;
	sub.s32 	%r199, 31, %r52;
	sub.s32 	%r200, 31, %r53;
	sub.s32 	%r201, 31, %r54;
	sub.s32 	%r202, 31, %r55;
	sub.s32 	%r203, 31, %r56;
	sub.s32 	%r204, 31, %r57;
	sub.s32 	%r205, 31, %r58;
	sub.s32 	%r206, 31, %r59;
	sub.s32 	%r207, 31, %r60;
	sub.s32 	%r208, 31, %r61;
	sub.s32 	%r209, 31, %r62;
	sub.s32 	%r210, 31, %r63;
	sub.s32 	%r211, 31, %r64;
	sub.s32 	%r212, 31, %r65;
	sub.s32 	%r213, 31, %r66;
	sub.s32 	%r214, 31, %r67;
	sub.s32 	%r215, 31, %r68;
	sub.s32 	%r216, 31, %r69;
	sub.s32 	%r217, 31, %r70;
	sub.s32 	%r218, 31, %r71;
	sub.s32 	%r219, 31, %r72;
	sub.s32 	%r220, 31, %r73;
	sub.s32 	%r221, 31, %r74;
	sub.s32 	%r222, 31, %r75;
	sub.s32 	%r223, 31, %r76;
$L__BB0_5:
	mov.u64 	%rd16, %rd590;
	ld.param.u64 	%rd587, [_Z10kernel_DESjjPxS__param_3];
	and.b64  	%rd94, %rd591, 4294967295;
	cvta.to.global.u64 	%rd95, %rd587;
	mul.wide.u32 	%rd96, %r260, 8;
	add.s64 	%rd97, %rd95, %rd96;
	ld.global.u64 	%rd98, [%rd97];
	and.b64  	%rd18, %rd16, 4294967295;
	shr.u64 	%rd99, %rd18, %r140;
	cvt.u32.u64 	%r141, %rd7;
	shr.u64 	%rd100, %rd18, %r141;
	cvt.u32.u64 	%r142, %rd8;
	shr.u64 	%rd101, %rd18, %r142;
	shl.b64 	%rd102, %rd99, 3;
	and.b64  	%rd103, %rd102, 8;
	shl.b64 	%rd104, %rd100, 2;
	and.b64  	%rd105, %rd104, 4;
	or.b64  	%rd106, %rd103, %rd105;
	shl.b64 	%rd107, %rd101, 1;
	and.b64  	%rd108, %rd107, 2;
	or.b64  	%rd109, %rd106, %rd108;
	cvt.u32.u64 	%r143, %rd9;
	shr.u64 	%rd110, %rd18, %r143;
	and.b64  	%rd111, %rd110, 1;
	or.b64  	%rd112, %rd109, %rd111;
	cvt.u32.u64 	%r144, %rd10;
	shr.u64 	%rd113, %rd18, %r144;
	shl.b64 	%rd114, %rd112, 2;
	shl.b64 	%rd115, %rd113, 1;
	and.b64  	%rd116, %rd115, 2;
	or.b64  	%rd117, %rd114, %rd116;
	shr.u64 	%rd118, %rd18, %r145;
	and.b64  	%rd119, %rd118, 1;
	or.b64  	%rd120, %rd117, %rd119;
	shr.u64 	%rd121, %rd18, %r146;
	shl.b64 	%rd122, %rd120, 2;
	shl.b64 	%rd123, %rd121, 1;
	and.b64  	%rd124, %rd123, 2;
	or.b64  	%rd125, %rd122, %rd124;
	shr.u64 	%rd126, %rd18, %r147;
	and.b64  	%rd127, %rd126, 1;
	or.b64  	%rd128, %rd125, %rd127;
	shr.u64 	%rd129, %rd18, %r148;
	shl.b64 	%rd130, %rd128, 2;
	shl.b64 	%rd131, %rd129, 1;
	and.b64  	%rd132, %rd131, 2;
	or.b64  	%rd133, %rd130, %rd132;
	cvt.u32.u64 	%r149, %rd11;
	shr.u64 	%rd134, %rd18, %r149;
	and.b64  	%rd135, %rd134, 1;
	or.b64  	%rd136, %rd133, %rd135;
	cvt.u32.u64 	%r150, %rd12;
	shr.u64 	%rd137, %rd18, %r150;
	shl.b64 	%rd138, %rd136, 2;
	shl.b64 	%rd139, %rd137, 1;
	and.b64  	%rd140, %rd139, 2;
	or.b64  	%rd141, %rd138, %rd140;
	cvt.u32.u64 	%r151, %rd13;
	shr.u64 	%rd142, %rd18, %r151;
	and.b64  	%rd143, %rd142, 1;
	or.b64  	%rd144, %rd141, %rd143;
	shr.u64 	%rd145, %rd18, %r152;
	shl.b64 	%rd146, %rd144, 2;
	shl.b64 	%rd147, %rd145, 1;
	and.b64  	%rd148, %rd147, 2;
	or.b64  	%rd149, %rd146, %rd148;
	cvt.u32.u64 	%r153, %rd14;
	shr.u64 	%rd150, %rd18, %r153;
	and.b64  	%rd151, %rd150, 1;
	or.b64  	%rd152, %rd149, %rd151;
	shr.u64 	%rd153, %rd18, %r154;
	shl.b64 	%rd154, %rd152, 2;
	shl.b64 	%rd155, %rd153, 1;
	and.b64  	%rd156, %rd155, 2;
	or.b64  	%rd157, %rd154, %rd156;
	shr.u64 	%rd158, %rd18, %r155;
	and.b64  	%rd159, %rd158, 1;
	or.b64  	%rd160, %rd157, %rd159;
	shr.u64 	%rd161, %rd18, %r156;
	shl.b64 	%rd162, %rd160, 2;
	shl.b64 	%rd163, %rd161, 1;
	and.b64  	%rd164, %rd163, 2;
	or.b64  	%rd165, %rd162, %rd164;
	shr.u64 	%rd166, %rd18, %r157;
	and.b64  	%rd167, %rd166, 1;
	or.b64  	%rd168, %rd165, %rd167;
	shr.u64 	%rd169, %rd18, %r158;
	shl.b64 	%rd170, %rd168, 2;
	shl.b64 	%rd171, %rd169, 1;
	and.b64  	%rd172, %rd171, 2;
	or.b64  	%rd173, %rd170, %rd172;
	shr.u64 	%rd174, %rd18, %r159;
	and.b64  	%rd175, %rd174, 1;
	or.b64  	%rd176, %rd173, %rd175;
	shr.u64 	%rd177, %rd18, %r160;
	shl.b64 	%rd178, %rd176, 2;
	shl.b64 	%rd179, %rd177, 1;
	and.b64  	%rd180, %rd179, 2;
	or.b64  	%rd181, %rd178, %rd180;
	shr.u64 	%rd182, %rd18, %r161;
	and.b64  	%rd183, %rd182, 1;
	or.b64  	%rd184, %rd181, %rd183;
	shr.u64 	%rd185, %rd18, %r162;
	shl.b64 	%rd186, %rd184, 2;
	shl.b64 	%rd187, %rd185, 1;
	and.b64  	%rd188, %rd187, 2;
	or.b64  	%rd189, %rd186, %rd188;
	shr.u64 	%rd190, %rd18, %r163;
	and.b64  	%rd191, %rd190, 1;
	or.b64  	%rd192, %rd189, %rd191;
	shr.u64 	%rd193, %rd18, %r164;
	shl.b64 	%rd194, %rd192, 2;
	shl.b64 	%rd195, %rd193, 1;
	and.b64  	%rd196, %rd195, 2;
	or.b64  	%rd197, %rd194, %rd196;
	cvt.u32.u64 	%r165, %rd15;
	shr.u64 	%rd198, %rd18, %r165;
	and.b64  	%rd199, %rd198, 1;
	or.b64  	%rd200, %rd197, %rd199;
	shr.u64 	%rd201, %rd18, %r166;
	shl.b64 	%rd202, %rd200, 2;
	shl.b64 	%rd203, %rd201, 1;
	and.b64  	%rd204, %rd203, 2;
	or.b64  	%rd205, %rd202, %rd204;
	shr.u64 	%rd206, %rd18, %r167;
	and.b64  	%rd207, %rd206, 1;
	or.b64  	%rd208, %rd205, %rd207;
	shr.u64 	%rd209, %rd18, %r168;
	shl.b64 	%rd210, %rd208, 2;
	shl.b64 	%rd211, %rd209, 1;
	and.b64  	%rd212, %rd211, 2;
	or.b64  	%rd213, %rd210, %rd212;
	shr.u64 	%rd214, %rd18, %r169;
	and.b64  	%rd215, %rd214, 1;
	or.b64  	%rd216, %rd213, %rd215;
	shr.u64 	%rd217, %rd18, %r170;
	shl.b64 	%rd218, %rd216, 2;
	shl.b64 	%rd219, %rd217, 1;
	and.b64  	%rd220, %rd219, 2;
	or.b64  	%rd221, %rd218, %rd220;
	shr.u64 	%rd222, %rd18, %r171;
	and.b64  	%rd223, %rd222, 1;
	or.b64  	%rd224, %rd221, %rd223;
	shr.u64 	%rd225, %rd18, %r172;
	shl.b64 	%rd226, %rd224, 2;
	shl.b64 	%rd227, %rd225, 1;
	and.b64  	%rd228, %rd227, 2;
	or.b64  	%rd229, %rd226, %rd228;
	shr.u64 	%rd230, %rd18, %r173;
	and.b64  	%rd231, %rd230, 1;
	or.b64  	%rd232, %rd229, %rd231;
	shr.u64 	%rd233, %rd18, %r174;
	shl.b64 	%rd234, %rd232, 2;
	shl.b64 	%rd235, %rd233, 1;
	and.b64  	%rd236, %rd235, 2;
	or.b64  	%rd237, %rd234, %rd236;
	shr.u64 	%rd238, %rd18, %r175;
	and.b64  	%rd239, %rd238, 1;
	or.b64  	%rd240, %rd237, %rd239;
	shr.u64 	%rd241, %rd18, %r176;
	shl.b64 	%rd242, %rd240, 2;
	shl.b64 	%rd243, %rd241, 1;
	and.b64  	%rd244, %rd243, 2;
	or.b64  	%rd245, %rd242, %rd244;
	shr.u64 	%rd246, %rd18, %r177;
	and.b64  	%rd247, %rd246, 1;
	or.b64  	%rd248, %rd245, %rd247;
	shr.u64 	%rd249, %rd18, %r178;
	shl.b64 	%rd250, %rd248, 2;
	shl.b64 	%rd251, %rd249, 1;
	and.b64  	%rd252, %rd251, 2;
	or.b64  	%rd253, %rd250, %rd252;
	shr.u64 	%rd254, %rd18, %r179;
	and.b64  	%rd255, %rd254, 1;
	or.b64  	%rd256, %rd253, %rd255;
	shr.u64 	%rd257, %rd18, %r180;
	shl.b64 	%rd258, %rd256, 2;
	shl.b64 	%rd259, %rd257, 1;
	and.b64  	%rd260, %rd259, 2;
	or.b64  	%rd261, %rd258, %rd260;
	shr.u64 	%rd262, %rd18, %r181;
	and.b64  	%rd263, %rd262, 1;
	or.b64  	%rd264, %rd261, %rd263;
	shr.u64 	%rd265, %rd18, %r182;
	shl.b64 	%rd266, %rd264, 2;
	shl.b64 	%rd267, %rd265, 1;
	and.b64  	%rd268, %rd267, 2;
	or.b64  	%rd269, %rd266, %rd268;
	shr.u64 	%rd270, %rd18, %r183;
	and.b64  	%rd271, %rd270, 1;
	or.b64  	%rd272, %rd269, %rd271;
	shr.u64 	%rd273, %rd18, %r184;
	shl.b64 	%rd274, %rd272, 2;
	shl.b64 	%rd275, %rd273, 1;
	and.b64  	%rd276, %rd275, 2;
	or.b64  	%rd277, %rd274, %rd276;
	shr.u64 	%rd278, %rd18, %r185;
	and.b64  	%rd279, %rd278, 1;
	or.b64  	%rd280, %rd277, %rd279;
	shr.u64 	%rd281, %rd18, %r186;
	shl.b64 	%rd282, %rd280, 2;
	shl.b64 	%rd283, %rd281, 1;
	and.b64  	%rd284, %rd283, 2;
	or.b64  	%rd285, %rd282, %rd284;
	shr.u64 	%rd286, %rd18, %r187;
	and.b64  	%rd287, %rd286, 1;
	or.b64  	%rd288, %rd285, %rd287;
	xor.b64  	%rd289, %rd288, %rd98;
	shr.s64 	%rd290, %rd289, 42;
	shr.u64 	%rd291, %rd290, 1;
	and.b64  	%rd292, %rd291, 15;
	shl.b64 	%rd293, %rd290, 4;
	and.b64  	%rd294, %rd293, 16;
	and.b64  	%rd295, %rd290, 32;
	or.b64  	%rd296, %rd294, %rd295;
	or.b64  	%rd297, %rd296, %rd292;
	shl.b64 	%rd298, %rd297, 2;
	mov.u64 	%rd299, SBox;
	add.s64 	%rd300, %rd299, %rd298;
	ld.global.u32 	%r188, [%rd300];
	shr.s64 	%rd301, %rd289, 36;
	shr.u64 	%rd302, %rd301, 1;
	and.b64  	%rd303, %rd302, 15;
	shl.b64 	%rd304, %rd301, 4;
	and.b64  	%rd305, %rd304, 16;
	and.b64  	%rd306, %rd301, 32;
	or.b64  	%rd307, %rd305, %rd306;
	or.b64  	%rd308, %rd307, %rd303;
	shl.b64 	%rd309, %rd308, 2;
	add.s64 	%rd310, %rd299, %rd309;
	ld.global.u32 	%r189, [%rd310+256];
	shr.s64 	%rd311, %rd289, 30;
	shr.u64 	%rd312, %rd311, 1;
	and.b64  	%rd313, %rd312, 15;
	mul.wide.s32 	%rd314, %r188, 256;
	mul.wide.s32 	%rd315, %r189, 16;
	add.s64 	%rd316, %rd314, %rd315;
	shl.b64 	%rd317, %rd311, 4;
	and.b64  	%rd318, %rd317, 16;
	and.b64  	%rd319, %rd311, 32;
	or.b64  	%rd320, %rd318, %rd319;
	or.b64  	%rd321, %rd320, %rd313;
	shl.b64 	%rd322, %rd321, 2;
	add.s64 	%rd323, %rd299, %rd322;
	ld.global.s32 	%rd324, [%rd323+512];
	add.s64 	%rd325, %rd316, %rd324;
	shr.s64 	%rd326, %rd289, 24;
	shr.u64 	%rd327, %rd326, 1;
	and.b64  	%rd328, %rd327, 15;
	shl.b64 	%rd329, %rd326, 4;
	and.b64  	%rd330, %rd329, 16;
	and.b64  	%rd331, %rd326, 32;
	or.b64  	%rd332, %rd330, %rd331;
	or.b64  	%rd333, %rd332, %rd328;
	shl.b64 	%rd334, %rd333, 2;
	add.s64 	%rd335, %rd299, %rd334;
	ld.global.u32 	%r190, [%rd335+768];
	shr.s64 	%rd336, %rd289, 18;
	shr.u64 	%rd337, %rd336, 1;
	and.b64  	%rd338, %rd337, 15;
	shl.b64 	%rd339, %rd325, 8;
	mul.wide.s32 	%rd340, %r190, 16;
	add.s64 	%rd341, %rd339, %rd340;
	shl.b64 	%rd342, %rd336, 4;
	and.b64  	%rd343, %rd342, 16;
	and.b64  	%rd344, %rd336, 32;
	or.b64  	%rd345, %rd343, %rd344;
	or.b64  	%rd346, %rd345, %rd338;
	shl.b64 	%rd347, %rd346, 2;
	add.s64 	%rd348, %rd299, %rd347;
	ld.global.s32 	%rd349, [%rd348+1024];
	add.s64 	%rd350, %rd341, %rd349;
	shr.s64 	%rd351, %rd289, 12;
	shr.u64 	%rd352, %rd351, 1;
	and.b64  	%rd353, %rd352, 15;
	shl.b64 	%rd354, %rd351, 4;
	and.b64  	%rd355, %rd354, 16;
	and.b64  	%rd356, %rd351, 32;
	or.b64  	%rd357, %rd355, %rd356;
	or.b64  	%rd358, %rd357, %rd353;
	shl.b64 	%rd359, %rd358, 2;
	add.s64 	%rd360, %rd299, %rd359;
	ld.global.u32 	%r191, [%rd360+1280];
	shr.s64 	%rd361, %rd289, 6;
	shr.u64 	%rd362, %rd361, 1;
	and.b64  	%rd363, %rd362, 15;
	shl.b64 	%rd364, %rd350, 8;
	mul.wide.s32 	%rd365, %r191, 16;
	add.s64 	%rd366, %rd364, %rd365;
	shl.b64 	%rd367, %rd361, 4;
	and.b64  	%rd368, %rd367, 16;
	and.b64  	%rd369, %rd361, 32;
	or.b64  	%rd370, %rd368, %rd369;
	or.b64  	%rd371, %rd370, %rd363;
	shl.b64 	%rd372, %rd371, 2;
	add.s64 	%rd373, %rd299, %rd372;
	ld.global.s32 	%rd374, [%rd373+1536];
	add.s64 	%rd375, %rd366, %rd374;
	shr.u64 	%rd376, %rd289, 1;
	and.b64  	%rd377, %rd376, 15;
	shl.b64 	%rd378, %rd375, 4;
	shl.b64 	%rd379, %rd289, 4;
	and.b64  	%rd380, %rd379, 16;
	and.b64  	%rd381, %rd289, 32;
	or.b64  	%rd382, %rd380, %rd381;
	or.b64  	%rd383, %rd382, %rd377;
	shl.b64 	%rd384, %rd383, 2;
	add.s64 	%rd385, %rd299, %rd384;
	ld.global.s32 	%rd386, [%rd385+1792];
	add.s64 	%rd387, %rd378, %rd386;
	shr.u64 	%rd388, %rd387, %r192;
	shr.u64 	%rd389, %rd387, %r193;
	shl.b64 	%rd390, %rd388, 2;
	and.b64  	%rd391, %rd390, 4;
	shl.b64 	%rd392, %rd389, 1;
	and.b64  	%rd393, %rd392, 2;
	or.b64  	%rd394, %rd391, %rd393;
	shr.u64 	%rd395, %rd387, %r194;
	and.b64  	%rd396, %rd395, 1;
	or.b64  	%rd397, %rd394, %rd396;
	shr.u64 	%rd398, %rd387, %r195;
	shl.b64 	%rd399, %rd397, 2;
	shl.b64 	%rd400, %rd398, 1;
	and.b64  	%rd401, %rd400, 2;
	or.b64  	%rd402, %rd399, %rd401;
	shr.u64 	%rd403, %rd387, %r196;
	and.b64  	%rd404, %rd403, 1;
	or.b64  	%rd405, %rd402, %rd404;
	shr.u64 	%rd406, %rd387, %r197;
	shl.b64 	%rd407, %rd405, 2;
	shl.b64 	%rd408, %rd406, 1;
	and.b64  	%rd409, %rd408, 2;
	or.b64  	%rd410, %rd407, %rd409;
	shr.u64 	%rd411, %rd387, %r198;
	and.b64  	%rd412, %rd411, 1;
	or.b64  	%rd413, %rd410, %rd412;
	shr.u64 	%rd414, %rd387, %r199;
	shl.b64 	%rd415, %rd413, 2;
	shl.b64 	%rd416, %rd414, 1;
	and.b64  	%rd417, %rd416, 2;
	or.b64  	%rd418, %rd415, %rd417;
	shr.u64 	%rd419, %rd387, %r200;
	and.b64  	%rd420, %rd419, 1;
	or.b64  	%rd421, %rd418, %rd420;
	shr.u64 	%rd422, %rd387, %r201;
	shl.b64 	%rd423, %rd421, 2;
	shl.b64 	%rd424, %rd422, 1;
	and.b64  	%rd425, %rd424, 2;
	or.b64  	%rd426, %rd423, %rd425;
	shr.u64 	%rd427, %rd387, %r202;
	and.b64  	%rd428, %rd427, 1;
	or.b64  	%rd429, %rd426, %rd428;
	shr.u64 	%rd430, %rd387, %r203;
	shl.b64 	%rd431, %rd429, 2;
	shl.b64 	%rd432, %rd430, 1;
	and.b64  	%rd433, %rd432, 2;
	or.b64  	%rd434, %rd431, %rd433;
	shr.u64 	%rd435, %rd387, %r204;
	and.b64  	%rd436, %rd435, 1;
	or.b64  	%rd437, %rd434, %rd436;
	shr.u64 	%rd438, %rd387, %r205;
	shl.b64 	%rd439, %rd437, 2;
	shl.b64 	%rd440, %rd438, 1;
	and.b64  	%rd441, %rd440, 2;
	or.b64  	%rd442, %rd439, %rd441;
	shr.u64 	%rd443, %rd387, %r206;
	and.b64  	%rd444, %rd443, 1;
	or.b64  	%rd445, %rd442, %rd444;
	shr.u64 	%rd446, %rd387, %r207;
	shl.b64 	%rd447, %rd445, 2;
	shl.b64 	%rd448, %rd446, 1;
	and.b64  	%rd449, %rd448, 2;
	or.b64  	%rd450, %rd447, %rd449;
	shr.u64 	%rd451, %rd387, %r208;
	and.b64  	%rd452, %rd451, 1;
	or.b64  	%rd453, %rd450, %rd452;
	shr.u64 	%rd454, %rd387, %r209;
	shl.b64 	%rd455, %rd453, 2;
	shl.b64 	%rd456, %rd454, 1;
	and.b64  	%rd457, %rd456, 2;
	or.b64  	%rd458, %rd455, %rd457;
	shr.u64 	%rd459, %rd387, %r210;
	and.b64  	%rd460, %rd459, 1;
	or.b64  	%rd461, %rd458, %rd460;
	shr.u64 	%rd462, %rd387, %r211;
	shl.b64 	%rd463, %rd461, 2;
	shl.b64 	%rd464, %rd462, 1;
	and.b64  	%rd465, %rd464, 2;
	or.b64  	%rd466, %rd463, %rd465;
	shr.u64 	%rd467, %rd387, %r212;
	and.b64  	%rd468, %rd467, 1;
	or.b64  	%rd469, %rd466, %rd468;
	shr.u64 	%rd470, %rd387, %r213;
	shl.b64 	%rd471, %rd469, 2;
	shl.b64 	%rd472, %rd470, 1;
	and.b64  	%rd473, %rd472, 2;
	or.b64  	%rd474, %rd471, %rd473;
	shr.u64 	%rd475, %rd387, %r214;
	and.b64  	%rd476, %rd475, 1;
	or.b64  	%rd477, %rd474, %rd476;
	shr.u64 	%rd478, %rd387, %r215;
	shl.b64 	%rd479, %rd477, 2;
	shl.b64 	%rd480, %rd478, 1;
	and.b64  	%rd481, %rd480, 2;
	or.b64  	%rd482, %rd479, %rd481;
	shr.u64 	%rd483, %rd387, %r216;
	and.b64  	%rd484, %rd483, 1;
	or.b64  	%rd485, %rd482, %rd484;
	shr.u64 	%rd486, %rd387, %r217;
	shl.b64 	%rd487, %rd485, 2;
	shl.b64 	%rd488, %rd486, 1;
	and.b64  	%rd489, %rd488, 2;
	or.b64  	%rd490, %rd487, %rd489;
	shr.u64 	%rd491, %rd387, %r218;
	and.b64  	%rd492, %rd491, 1;
	or.b64  	%rd493, %rd490, %rd492;
	shr.u64 	%rd494, %rd387, %r219;
	shl.b64 	%rd495, %rd493, 2;
	shl.b64 	%rd496, %rd494, 1;
	and.b64  	%rd497, %rd496, 2;
	or.b64  	%rd498, %rd495, %rd497;
	shr.u64 	%rd499, %rd387, %r220;
	and.b64  	%rd500, %rd499, 1;
	or.b64  	%rd501, %rd498, %rd500;
	shr.u64 	%rd502, %rd387, %r221;
	shl.b64 	%rd503, %rd501, 2;
	shl.b64 	%rd504, %rd502, 1;
	and.b64  	%rd505, %rd504, 2;
	or.b64  	%rd506, %rd503, %rd505;
	shr.u64 	%rd507, %rd387, %r222;
	and.b64  	%rd508, %rd507, 1;
	or.b64  	%rd509, %rd506, %rd508;
	shl.b64 	%rd510, %rd509, 1;
	shr.u64 	%rd511, %rd387, %r223;
	and.b64  	%rd512, %rd511, 1;
	or.b64  	%rd513, %rd510, %rd512;
	xor.b64  	%rd590, %rd513, %rd94;
	add.s32 	%r260, %r260, 1;
	setp.ne.s32 	%p5, %r260, 16;
	mov.u64 	%rd591, %rd16;
	@%p5 bra 	$L__BB0_5;
	shl.b64 	%rd515, %rd590, 32;
	or.b64  	%rd20, %rd515, %rd18;
	mov.b64 	%rd592, 0;
	mov.b32 	%r261, 0;
$L__BB0_7:
	mul.wide.u32 	%rd516, %r261, 4;
	mov.u64 	%rd517, FP;
	add.s64 	%rd518, %rd517, %rd516;
	ld.global.u32 	%r225, [%rd518];
	sub.s32 	%r226, 63, %r225;
	shr.u64 	%rd519, %rd20, %r226;
	shl.b64 	%rd520, %rd592, 2;
	shl.b64 	%rd521, %rd519, 1;
	and.b64  	%rd522, %rd521, 2;
	or.b64  	%rd523, %rd520, %rd522;
	ld.global.u32 	%r227, [%rd518+4];
	sub.s32 	%r228, 63, %r227;
	shr.u64 	%rd524, %rd20, %r228;
	and.b64  	%rd525, %rd524, 1;
	or.b64  	%rd526, %rd523, %rd525;
	ld.global.u32 	%r229, [%rd518+8];
	sub.s32 	%r230, 63, %r229;
	shr.u64 	%rd527, %rd20, %r230;
	shl.b64 	%rd528, %rd526, 2;
	shl.b64 	%rd529, %rd527, 1;
	and.b64  	%rd530, %rd529, 2;
	or.b64  	%rd531, %rd528, %rd530;
	ld.global.u32 	%r231, [%rd518+12];
	sub.s32 	%r232, 63, %r231;
	shr.u64 	%rd532, %rd20, %r232;
	and.b64  	%rd533, %rd532, 1;
	or.b64  	%rd534, %rd531, %rd533;
	ld.global.u32 	%r233, [%rd518+16];
	sub.s32 	%r234, 63, %r233;
	shr.u64 	%rd535, %rd20, %r234;
	shl.b64 	%rd536, %rd534, 2;
	shl.b64 	%rd537, %rd535, 1;
	and.b64  	%rd538, %rd537, 2;
	or.b64  	%rd539, %rd536, %rd538;
	ld.global.u32 	%r235, [%rd518+20];
	sub.s32 	%r236, 63, %r235;
	shr.u64 	%rd540, %rd20, %r236;
	and.b64  	%rd541, %rd540, 1;
	or.b64  	%rd542, %rd539, %rd541;
	ld.global.u32 	%r237, [%rd518+24];
	sub.s32 	%r238, 63, %r237;
	shr.u64 	%rd543, %rd20, %r238;
	shl.b64 	%rd544, %rd542, 2;
	shl.b64 	%rd545, %rd543, 1;
	and.b64  	%rd546, %rd545, 2;
	or.b64  	%rd547, %rd544, %rd546;
	ld.global.u32 	%r239, [%rd518+28];
	sub.s32 	%r240, 63, %r239;
	shr.u64 	%rd548, %rd20, %r240;
	and.b64  	%rd549, %rd548, 1;
	or.b64  	%rd550, %rd547, %rd549;
	ld.global.u32 	%r241, [%rd518+32];
	sub.s32 	%r242, 63, %r241;
	shr.u64 	%rd551, %rd20, %r242;
	shl.b64 	%rd552, %rd550, 2;
	shl.b64 	%rd553, %rd551, 1;
	and.b64  	%rd554, %rd553, 2;
	or.b64  	%rd555, %rd552, %rd554;
	ld.global.u32 	%r243, [%rd518+36];
	sub.s32 	%r244, 63, %r243;
	shr.u64 	%rd556, %rd20, %r244;
	and.b64  	%rd557, %rd556, 1;
	or.b64  	%rd558, %rd555, %rd557;
	ld.global.u32 	%r245, [%rd518+40];
	sub.s32 	%r246, 63, %r245;
	shr.u64 	%rd559, %rd20, %r246;
	shl.b64 	%rd560, %rd558, 2;
	shl.b64 	%rd561, %rd559, 1;
	and.b64  	%rd562, %rd561, 2;
	or.b64  	%rd563, %rd560, %rd562;
	ld.global.u32 	%r247, [%rd518+44];
	sub.s32 	%r248, 63, %r247;
	shr.u64 	%rd564, %rd20, %r248;
	and.b64  	%rd565, %rd564, 1;
	or.b64  	%rd566, %rd563, %rd565;
	ld.global.u32 	%r249, [%rd518+48];
	sub.s32 	%r250, 63, %r249;
	shr.u64 	%rd567, %rd20, %r250;
	shl.b64 	%rd568, %rd566, 2;
	shl.b64 	%rd569, %rd567, 1;
	and.b64  	%rd570, %rd569, 2;
	or.b64  	%rd571, %rd568, %rd570;
	ld.global.u32 	%r251, [%rd518+52];
	sub.s32 	%r252, 63, %r251;
	shr.u64 	%rd572, %rd20, %r252;
	and.b64  	%rd573, %rd572, 1;
	or.b64  	%rd574, %rd571, %rd573;
	ld.global.u32 	%r253, [%rd518+56];
	sub.s32 	%r254, 63, %r253;
	shr.u64 	%rd575, %rd20, %r254;
	shl.b64 	%rd576, %rd574, 2;
	shl.b64 	%rd577, %rd575, 1;
	and.b64  	%rd578, %rd577, 2;
	or.b64  	%rd579, %rd576, %rd578;
	ld.global.u32 	%r255, [%rd518+60];
	sub.s32 	%r256, 63, %r255;
	shr.u64 	%rd580, %rd20, %r256;
	and.b64  	%rd581, %rd580, 1;
	or.b64  	%rd592, %rd579, %rd581;
	add.s32 	%r261, %r261, 16;
	setp.ne.s32 	%p6, %r261, 64;
	@%p6 bra 	$L__BB0_7;
	ld.param.u64 	%rd586, [_Z10kernel_DESjjPxS__param_2];
	ld.param.u32 	%r257, [_Z10kernel_DESjjPxS__param_1];
	cvta.to.global.u64 	%rd582, %rd586;
	mul.wide.s32 	%rd583, %r258, 8;
	add.s64 	%rd584, %rd582, %rd583;
	st.global.u64 	[%rd584], %rd592;
	add.s32 	%r258, %r258, 1;
	setp.lt.s32 	%p7, %r258, %r2;
	setp.lt.u32 	%p8, %r258, %r257;
	and.pred  	%p9, %p7, %p8;
	@%p9 bra 	$L__BB0_2;
$L__BB0_9:
	ret;

}


// ===== COMPILED SASS (sm_100) =====

	.target	sm_100

	.elftype	@"ET_EXEC"


//--------------------- .note.nv.tkinfo           --------------------------
	.section	.note.nv.tkinfo,"",@"SHT_NOTE"
	.sectionflags	@"SHF_NOTE_NV_TKINFO"
	.tkinfo
        /*0018*/ 	.word	0x00000002
        /*0030*/ 	.string	""
        /*0030*/ 	.string	"ptxas"
        /*0030*/ 	.string	"Cuda compilation tools, release 13.0, V13.0.88"
        /*0030*/ 	.string	"Build cuda_13.0.r13.0/compiler.36424714_0"
        /*0030*/ 	.string	"-arch sm_100 -m 64 "



//--------------------- .note.nv.cuinfo           --------------------------
	.section	.note.nv.cuinfo,"",@"SHT_NOTE"
	.sectionflags	@"SHF_NOTE_NV_CUINFO"
        /*0018*/ 	.short	0x0002
        /*001a*/ 	.short	0x0064
        /*001c*/ 	.short	0x0082
	.zero		2


//--------------------- .nv.info                  --------------------------
	.section	.nv.info,"",@"SHT_CUDA_INFO"
	.align	4


	//----- nvinfo : EIATTR_REGCOUNT
	.align		4
        /*0000*/ 	.byte	0x04, 0x2f
        /*0002*/ 	.short	(.L_6 - .L_5)
	.align		4
.L_5:
        /*0004*/ 	.word	index@(_Z10kernel_DESjjPxS_)
        /*0008*/ 	.word	0x00000060


	//----- nvinfo : EIATTR_FRAME_SIZE
	.align		4
.L_6:
        /*000c*/ 	.byte	0x04, 0x11
        /*000e*/ 	.short	(.L_8 - .L_7)
	.align		4
.L_7:
        /*0010*/ 	.word	index@(_Z10kernel_DESjjPxS_)
        /*0014*/ 	.word	0x00000000


	//----- nvinfo : EIATTR_MIN_STACK_SIZE
	.align		4
.L_8:
        /*0018*/ 	.byte	0x04, 0x12
        /*001a*/ 	.short	(.L_10 - .L_9)
	.align		4
.L_9:
        /*001c*/ 	.word	index@(_Z10kernel_DESjjPxS_)
        /*0020*/ 	.word	0x00000000
.L_10:


//--------------------- .nv.compat                --------------------------
	.section	.nv.compat,"",@"SHT_CUDA_COMPAT_INFO"
	.align	4
        /*0000*/ 	.byte	0x02, 0x09, 0x00, 0x00, 0x02, 0x02, 0x01, 0x00, 0x02, 0x05, 0x05, 0x00, 0x03, 0x07, 0x01, 0x01
        /*0010*/ 	.byte	0x02, 0x03, 0x00, 0x00, 0x02, 0x06, 0x01, 0x00, 0x04, 0x0b, 0x08, 0x00, 0x09, 0x00, 0x00, 0x00
        /*0020*/ 	.byte	0x00, 0x00, 0x00, 0x00


//--------------------- .nv.info._Z10kernel_DESjjPxS_ --------------------------
	.section	.nv.info._Z10kernel_DESjjPxS_,"",@"SHT_CUDA_INFO"
	.sectionflags	@""
	.align	4


	//----- nvinfo : EIATTR_CUDA_API_VERSION
	.align		4
        /*0000*/ 	.byte	0x04, 0x37
        /*0002*/ 	.short	(.L_12 - .L_11)
.L_11:
        /*0004*/ 	.word	0x00000082


	//----- nvinfo : EIATTR_KPARAM_INFO
	.align		4
.L_12:
        /*0008*/ 	.byte	0x04, 0x17
        /*000a*/ 	.short	(.L_14 - .L_13)
.L_13:
        /*000c*/ 	.word	0x00000000
        /*0010*/ 	.short	0x0003
        /*0012*/ 	.short	0x0010
        /*0014*/ 	.byte	0x00, 0xf5, 0x21, 0x00


	//----- nvinfo : EIATTR_KPARAM_INFO
	.align		4
.L_14:
        /*0018*/ 	.byte	0x04, 0x17
        /*001a*/ 	.short	(.L_16 - .L_15)
.L_15:
        /*001c*/ 	.word	0x00000000
        /*0020*/ 	.short	0x0002
        /*0022*/ 	.short	0x0008
        /*0024*/ 	.byte	0x00, 0xf5, 0x21, 0x00


	//----- nvinfo : EIATTR_KPARAM_INFO
	.align		4
.L_16:
        /*0028*/ 	.byte	0x04, 0x17
        /*002a*/ 	.short	(.L_18 - .L_17)
.L_17:
        /*002c*/ 	.word	0x00000000
        /*0030*/ 	.short	0x0001
        /*0032*/ 	.short	0x0004
        /*0034*/ 	.byte	0x00, 0xf0, 0x11, 0x00


	//----- nvinfo : EIATTR_KPARAM_INFO
	.align		4
.L_18:
        /*0038*/ 	.byte	0x04, 0x17
        /*003a*/ 	.short	(.L_20 - .L_19)
.L_19:
        /*003c*/ 	.word	0x00000000
        /*0040*/ 	.short	0x0000
        /*0042*/ 	.short	0x0000
        /*0044*/ 	.byte	0x00, 0xf0, 0x11, 0x00


	//----- nvinfo : EIATTR_SPARSE_MMA_MASK
	.align		4
.L_20:
        /*0048*/ 	.byte	0x03, 0x50
        /*004a*/ 	.short	0x0000


	//----- nvinfo : EIATTR_MAXREG_COUNT
	.align		4
        /*004c*/ 	.byte	0x03, 0x1b
        /*004e*/ 	.short	0x00ff


	//----- nvinfo : EIATTR_MERCURY_ISA_VERSION
	.align		4
        /*0050*/ 	.byte	0x03, 0x5f
        /*0052*/ 	.short	0x0101


	//----- nvinfo : EIATTR_VRC_CTA_INIT_COUNT
	.align		4
        /*0054*/ 	.byte	0x02, 0x4a
	.zero		1
	.zero		1


	//----- nvinfo : EIATTR_EXIT_INSTR_OFFSETS
	.align		4
        /*0058*/ 	.byte	0x04, 0x1c
        /*005a*/ 	.short	(.L_22 - .L_21)


	//   ....[0]....
.L_21:
        /*005c*/ 	.word	0x000000a0


	//   ....[1]....
        /*0060*/ 	.word	0x00002f00


	//----- nvinfo : EIATTR_CRS_STACK_SIZE
	.align		4
.L_22:
        /*0064*/ 	.byte	0x04, 0x1e
        /*0066*/ 	.short	(.L_24 - .L_23)
.L_23:
        /*0068*/ 	.word	0x00000000


	//----- nvinfo : EIATTR_CBANK_PARAM_SIZE
	.align		4
.L_24:
        /*006c*/ 	.byte	0x03, 0x19
        /*006e*/ 	.short	0x0018


	//----- nvinfo : EIATTR_PARAM_CBANK
	.align		4
        /*0070*/ 	.byte	0x04, 0x0a
        /*0072*/ 	.short	(.L_26 - .L_25)
	.align		4
.L_25:
        /*0074*/ 	.word	index@(.nv.constant0._Z10kernel_DESjjPxS_)
        /*0078*/ 	.short	0x0380
        /*007a*/ 	.short	0x0018


	//----- nvinfo : EIATTR_SW_WAR
	.align		4
.L_26:
        /*007c*/ 	.byte	0x04, 0x36
        /*007e*/ 	.short	(.L_28 - .L_27)
.L_27:
        /*0080*/ 	.word	0x00000008
.L_28:


//--------------------- .nv.callgraph             --------------------------
	.section	.nv.callgraph,"",@"SHT_CUDA_CALLGRAPH"
	.align	4
	.sectionentsize	8
	.align		4
        /*0000*/ 	.word	0x00000000
	.align		4
        /*0004*/ 	.word	0xffffffff
	.align		4
        /*0008*/ 	.word	0x00000000
	.align		4
        /*000c*/ 	.word	0xfffffffe
	.align		4
        /*0010*/ 	.word	0x00000000
	.align		4
        /*0014*/ 	.word	0xfffffffd
	.align		4
        /*0018*/ 	.word	0x00000000
	.align		4
        /*001c*/ 	.word	0xfffffffc


//--------------------- .nv.constant4             --------------------------
	.section	.nv.constant4,"a",@progbits
	.align	8
	.align		8
.nv.constant4:
        /*0000*/ 	.dword	IP
	.align		8
        /*0008*/ 	.dword	FP
	.align		8
        /*0010*/ 	.dword	E
	.align		8
        /*0018*/ 	.dword	P
	.align		8
        /*0020*/ 	.dword	SBox


//--------------------- .text._Z10kernel_DESjjPxS_ --------------------------
	.section	.text._Z10kernel_DESjjPxS_,"ax",@progbits
	.align	128
        .global         _Z10kernel_DESjjPxS_
        .type           _Z10kernel_DESjjPxS_,@function
        .size           _Z10kernel_DESjjPxS_,(.L_x_5 - _Z10kernel_DESjjPxS_)
        .other          _Z10kernel_DESjjPxS_,@"STO_CUDA_ENTRY STV_DEFAULT"
_Z10kernel_DESjjPxS_:
.text._Z10kernel_DESjjPxS_:
[----:B------:R-:W-:Y:S01]  /*0000*/  LDC R1, c[0x0][0x37c] ;  /* 0x0000df00ff017b82 */ /* 0x000fe20000000800 */
[----:B------:R-:W0:Y:S07]  /*0010*/  S2R R3, SR_TID.X ;  /* 0x0000000000037919 */ /* 0x000e2e0000002100 */
[----:B------:R-:W0:Y:S01]  /*0020*/  S2UR UR4, SR_CTAID.X ;  /* 0x00000000000479c3 */ /* 0x000e220000002500 */
[----:B------:R-:W1:Y:S07]  /*0030*/  LDCU.64 UR6, c[0x0][0x380] ;  /* 0x00007000ff0677ac */ /* 0x000e6e0008000a00 */
[----:B------:R-:W0:Y:S02]  /*0040*/  LDC R0, c[0x0][0x360] ;  /* 0x0000d800ff007b82 */ /* 0x000e240000000800 */
[----:B0-----:R-:W-:-:S04]  /*0050*/  IMAD R0, R0, UR4, R3 ;  /* 0x0000000400007c24 */ /* 0x001fc8000f8e0203 */
[----:B-1----:R-:W-:-:S04]  /*0060*/  IMAD R2, R0, UR6, RZ ;  /* 0x0000000600027c24 */ /* 0x002fc8000f8e02ff */
[C---:B------:R-:W-:Y:S01]  /*0070*/  VIADD R0, R2.reuse, UR6 ;  /* 0x0000000602007c36 */ /* 0x040fe20008000000 */
[----:B------:R-:W-:-:S04]  /*0080*/  ISETP.GE.U32.AND P0, PT, R2, UR7, PT ;  /* 0x0000000702007c0c */ /* 0x000fc8000bf06070 */
[----:B------:R-:W-:-:S13]  /*0090*/  ISETP.GE.OR P0, PT, R2, R0, P0 ;  /* 0x000000000200720c */ /* 0x000fda0000706670 */
[----:B------:R-:W-:Y:S05]  /*00a0*/  @P0 EXIT ;  /* 0x000000000000094d */ /* 0x000fea0003800000 */
[----:B------:R-:W0:Y:S01]  /*00b0*/  LDCU.64 UR6, c[0x0][0x358] ;  /* 0x00006b00ff0677ac */ /* 0x000e220008000a00 */
[----:B------:R-:W1:Y:S02]  /*00c0*/  LDCU.64 UR8, c[0x4][0x20] ;  /* 0x01000400ff0877ac */ /* 0x000e640008000a00 */
.L_x_3:
[----:B------:R-:W2:Y:S01]  /*00d0*/  LDC.64 R4, c[0x0][0x388] ;  /* 0x0000e200ff047b82 */ /* 0x000ea20000000a00 */
[----:B------:R-:W3:Y:S01]  /*00e0*/  LDCU.64 UR4, c[0x4][URZ] ;  /* 0x01000000ff0477ac */ /* 0x000ee20008000a00 */
[----:B--2---:R-:W-:-:S06]  /*00f0*/  IMAD.WIDE R4, R2, 0x8, R4 ;  /* 0x0000000802047825 */ /* 0x004fcc00078e0204 */
[----:B0-----:R-:W5:Y:S01]  /*0100*/  LDG.E.64 R4, desc[UR6][R4.64] ;  /* 0x0000000604047981 */ /* 0x001f62000c1e1b00 */
[----:B---3--:R-:W-:Y:S01]  /*0110*/  UIADD3 UR4, UP0, UPT, UR4, 0x20, URZ ;  /* 0x0000002004047890 */ /* 0x008fe2000ff1e0ff */
[----:B------:R-:W-:Y:S02]  /*0120*/  IMAD.MOV.U32 R89, RZ, RZ, RZ ;  /* 0x000000ffff597224 */ /* 0x000fe400078e00ff */
[----:B------:R-:W-:Y:S01]  /*0130*/  IMAD.MOV.U32 R6, RZ, RZ, RZ ;  /* 0x000000ffff067224 */ /* 0x000fe200078e00ff */
[----:B------:R-:W-:Y:S01]  /*0140*/  UIADD3.X UR5, UPT, UPT, URZ, UR5, URZ, UP0, !UPT ;  /* 0x00000005ff057290 */ /* 0x000fe200087fe4ff */
[----:B------:R-:W-:Y:S02]  /*0150*/  IMAD.MOV.U32 R3, RZ, RZ, RZ ;  /* 0x000000ffff037224 */ /* 0x000fe400078e00ff */
[----:B------:R-:W-:-:S03]  /*0160*/  IMAD.U32 R12, RZ, RZ, UR4 ;  /* 0x00000004ff0c7e24 */ /* 0x000fc6000f8e00ff */
[----:B------:R-:W-:-:S07]  /*0170*/  IMAD.U32 R9, RZ, RZ, UR5 ;  /* 0x00000005ff097e24 */ /* 0x000fce000f8e00ff */
.L_x_0:
[----:B------:R-:W-:-:S05]  /*0180*/  IMAD.MOV.U32 R8, RZ, RZ, R12 ;  /* 0x000000ffff087224 */ /* 0x000fca00078e000c */
[----:B------:R-:W2:Y:S04]  /*0190*/  LDG.E R7, desc[UR6][R8.64+-0x20] ;  /* 0xffffe00608077981 */ /* 0x000ea8000c1e1900 */
[----:B------:R-:W3:Y:S04]  /*01a0*/  LDG.E R10, desc[UR6][R8.64+-0x1c] ;  /* 0xffffe406080a7981 */ /* 0x000ee8000c1e1900 */
[----:B------:R-:W4:Y:S04]  /*01b0*/  LDG.E R11, desc[UR6][R8.64+-0x18] ;  /* 0xffffe806080b7981 */ /* 0x000f28000c1e1900 */
[----:B------:R-:W3:Y:S04]  /*01c0*/  LDG.E R12, desc[UR6][R8.64+-0x14] ;  /* 0xffffec06080c7981 */ /* 0x000ee8000c1e1900 */
        /* <DEDUP_REMOVED lines=11> */
[----:B------:R-:W3:Y:S01]  /*0280*/  LDG.E R24, desc[UR6][R8.64+0x1c] ;  /* 0x00001c0608187981 */ /* 0x000ee2000c1e1900 */
[----:B------:R-:W-:-:S02]  /*0290*/  IMAD.SHL.U32 R25, R89, 0x4, RZ ;  /* 0x0000000459197824 */ /* 0x000fc400078e00ff */
[----:B------:R-:W-:-:S05]  /*02a0*/  VIADD R3, R3, 0x10 ;  /* 0x0000001003037836 */ /* 0x000fca0000000000 */
[----:B------:R-:W-:Y:S02]  /*02b0*/  ISETP.NE.AND P0, PT, R3, 0x40, PT ;  /* 0x000000400300780c */ /* 0x000fe40003f05270 */
[----:B--2---:R-:W-:-:S04]  /*02c0*/  IADD3 R7, PT, PT, -R7, 0x3f, RZ ;  /* 0x0000003f07077810 */ /* 0x004fc80007ffe1ff */
[----:B-----5:R-:W-:Y:S02]  /*02d0*/  SHF.R.U64 R7, R4, R7, R5 ;  /* 0x0000000704077219 */ /* 0x020fe40000001205 */
[----:B----4-:R-:W-:-:S03]  /*02e0*/  IADD3 R11, PT, PT, -R11, 0x3f, RZ ;  /* 0x0000003f0b0b7810 */ /* 0x010fc60007ffe1ff */
[----:B------:R-:W-:Y:S01]  /*02f0*/  IMAD.SHL.U32 R26, R7, 0x2, RZ ;  /* 0x00000002071a7824 */ /* 0x000fe200078e00ff */
[----:B---3--:R-:W-:Y:S02]  /*0300*/  IADD3 R7, PT, PT, -R10, 0x3f, RZ ;  /* 0x0000003f0a077810 */ /* 0x008fe40007ffe1ff */
[C-C-:B------:R-:W-:Y:S02]  /*0310*/  SHF.R.U64 R10, R4.reuse, R11, R5.reuse ;  /* 0x0000000b040a7219 */ /* 0x140fe40000001205 */
[----:B------:R-:W-:Y:S02]  /*0320*/  LOP3.LUT R26, R25, 0x2, R26, 0xf8, !PT ;  /* 0x00000002191a7812 */ /* 0x000fe400078ef81a */
[----:B------:R-:W-:Y:S01]  /*0330*/  SHF.R.U64 R7, R4, R7, R5 ;  /* 0x0000000704077219 */ /* 0x000fe20000001205 */
[----:B------:R-:W-:Y:S01]  /*0340*/  IMAD.SHL.U32 R10, R10, 0x2, RZ ;  /* 0x000000020a0a7824 */ /* 0x000fe200078e00ff */
[----:B------:R-:W-:Y:S02]  /*0350*/  IADD3 R13, PT, PT, -R13, 0x3f, RZ ;  /* 0x0000003f0d0d7810 */ /* 0x000fe40007ffe1ff */
[----:B------:R-:W-:-:S02]  /*0360*/  LOP3.LUT R25, R26, 0x1, R7, 0xf8, !PT ;  /* 0x000000011a197812 */ /* 0x000fc400078ef807 */
[----:B------:R-:W-:Y:S02]  /*0370*/  IADD3 R7, PT, PT, -R12, 0x3f, RZ ;  /* 0x0000003f0c077810 */ /* 0x000fe40007ffe1ff */
[----:B------:R-:W-:Y:S01]  /*0380*/  IADD3 R15, PT, PT, -R15, 0x3f, RZ ;  /* 0x0000003f0f0f7810 */ /* 0x000fe20007ffe1ff */
[----:B------:R-:W-:Y:S01]  /*0390*/  IMAD.SHL.U32 R11, R25, 0x4, RZ ;  /* 0x00000004190b7824 */ /* 0x000fe200078e00ff */
[----:B------:R-:W-:-:S04]  /*03a0*/  SHF.R.U64 R7, R4, R7, R5 ;  /* 0x0000000704077219 */ /* 0x000fc80000001205 */
[----:B------:R-:W-:Y:S02]  /*03b0*/  LOP3.LUT R12, R11, 0x2, R10, 0xf8, !PT ;  /* 0x000000020b0c7812 */ /* 0x000fe400078ef80a */
[----:B------:R-:W-:Y:S02]  /*03c0*/  SHF.R.U64 R10, R4, R13, R5 ;  /* 0x0000000d040a7219 */ /* 0x000fe40000001205 */
[----:B------:R-:W-:Y:S02]  /*03d0*/  LOP3.LUT R13, R12, 0x1, R7, 0xf8, !PT ;  /* 0x000000010c0d7812 */ /* 0x000fe400078ef807 */
[----:B------:R-:W-:Y:S01]  /*03e0*/  IADD3 R7, PT, PT, -R14, 0x3f, RZ ;  /* 0x0000003f0e077810 */ /* 0x000fe20007ffe1ff */
[----:B------:R-:W-:Y:S01]  /*03f0*/  IMAD.SHL.U32 R10, R10, 0x2, RZ ;  /* 0x000000020a0a7824 */ /* 0x000fe200078e00ff */
[----:B------:R-:W-:Y:S01]  /*0400*/  IADD3 R17, PT, PT, -R17, 0x3f, RZ ;  /* 0x0000003f11117810 */ /* 0x000fe20007ffe1ff */
[----:B------:R-:W-:Y:S01]  /*0410*/  IMAD.SHL.U32 R11, R13, 0x4, RZ ;  /* 0x000000040d0b7824 */ /* 0x000fe200078e00ff */
[----:B------:R-:W-:-:S02]  /*0420*/  SHF.R.U64 R7, R4, R7, R5 ;  /* 0x0000000704077219 */ /* 0x000fc40000001205 */
[C-C-:B------:R-:W-:Y:S02]  /*0430*/  SHF.R.U64 R12, R4.reuse, R17, R5.reuse ;  /* 0x00000011040c7219 */ /* 0x140fe40000001205 */
[----:B------:R-:W-:Y:S02]  /*0440*/  LOP3.LUT R14, R11, 0x2, R10, 0xf8, !PT ;  /* 0x000000020b0e7812 */ /* 0x000fe400078ef80a */
[----:B------:R-:W-:Y:S01]  /*0450*/  SHF.R.U64 R10, R4, R15, R5 ;  /* 0x0000000f040a7219 */ /* 0x000fe20000001205 */
[----:B------:R-:W-:Y:S01]  /*0460*/  IMAD.SHL.U32 R12, R12, 0x2, RZ ;  /* 0x000000020c0c7824 */ /* 0x000fe200078e00ff */
[----:B------:R-:W-:Y:S02]  /*0470*/  LOP3.LUT R14, R14, 0x1, R7, 0xf8, !PT ;  /* 0x000000010e0e7812 */ /* 0x000fe400078ef807 */
[----:B------:R-:W-:Y:S01]  /*0480*/  IADD3 R7, PT, PT, -R16, 0x3f, RZ ;  /* 0x0000003f10077810 */ /* 0x000fe20007ffe1ff */
[----:B------:R-:W-:Y:S01]  /*0490*/  IMAD.SHL.U32 R10, R10, 0x2, RZ ;  /* 0x000000020a0a7824 */ /* 0x000fe200078e00ff */
[----:B------:R-:W-:Y:S01]  /*04a0*/  IADD3 R19, PT, PT, -R19, 0x3f, RZ ;  /* 0x0000003f13137810 */ /* 0x000fe20007ffe1ff */
[----:B------:R-:W-:Y:S01]  /*04b0*/  IMAD.SHL.U32 R11, R14, 0x4, RZ ;  /* 0x000000040e0b7824 */ /* 0x000fe200078e00ff */
[----:B------:R-:W-:-:S02]  /*04c0*/  SHF.R.U64 R7, R4, R7, R5 ;  /* 0x0000000704077219 */ /* 0x000fc40000001205 */
[----:B------:R-:W-:Y:S02]  /*04d0*/  SHF.R.U64 R19, R4, R19, R5 ;  /* 0x0000001304137219 */ /* 0x000fe40000001205 */
[----:B------:R-:W-:Y:S02]  /*04e0*/  LOP3.LUT R10, R11, 0x2, R10, 0xf8, !PT ;  /* 0x000000020b0a7812 */ /* 0x000fe400078ef80a */
[----:B------:R-:W-:Y:S02]  /*04f0*/  IADD3 R21, PT, PT, -R21, 0x3f, RZ ;  /* 0x0000003f15157810 */ /* 0x000fe40007ffe1ff */
[----:B------:R-:W-:Y:S02]  /*0500*/  LOP3.LUT R15, R10, 0x1, R7, 0xf8, !PT ;  /* 0x000000010a0f7812 */ /* 0x000fe400078ef807 */
[----:B------:R-:W-:Y:S02]  /*0510*/  IADD3 R7, PT, PT, -R18, 0x3f, RZ ;  /* 0x0000003f12077810 */ /* 0x000fe40007ffe1ff */
[----:B------:R-:W-:Y:S01]  /*0520*/  SHF.L.U64.HI R10, R89, 0x2, R6 ;  /* 0x00000002590a7819 */ /* 0x000fe20000010206 */
[----:B------:R-:W-:Y:S01]  /*0530*/  IMAD.SHL.U32 R11, R15, 0x4, RZ ;  /* 0x000000040f0b7824 */ /* 0x000fe200078e00ff */
[----:B------:R-:W-:Y:S01]  /*0540*/  SHF.R.U64 R7, R4, R7, R5 ;  /* 0x0000000704077219 */ /* 0x000fe20000001205 */
[----:B------:R-:W-:Y:S01]  /*0550*/  IMAD.SHL.U32 R6, R19, 0x2, RZ ;  /* 0x0000000213067824 */ /* 0x000fe200078e00ff */
[----:B------:R-:W-:-:S02]  /*0560*/  SHF.L.U64.HI R10, R25, 0x2, R10 ;  /* 0x00000002190a7819 */ /* 0x000fc4000001020a */
[----:B------:R-:W-:Y:S02]  /*0570*/  LOP3.LUT R12, R11, 0x2, R12, 0xf8, !PT ;  /* 0x000000020b0c7812 */ /* 0x000fe400078ef80c */
[----:B------:R-:W-:Y:S02]  /*0580*/  IADD3 R23, PT, PT, -R23, 0x3f, RZ ;  /* 0x0000003f17177810 */ /* 0x000fe40007ffe1ff */
[----:B------:R-:W-:Y:S02]  /*0590*/  LOP3.LUT R12, R12, 0x1, R7, 0xf8, !PT ;  /* 0x000000010c0c7812 */ /* 0x000fe400078ef807 */
[----:B------:R-:W-:-:S03]  /*05a0*/  IADD3 R7, PT, PT, -R20, 0x3f, RZ ;  /* 0x0000003f14077810 */ /* 0x000fc60007ffe1ff */
[----:B------:R-:W-:Y:S01]  /*05b0*/  IMAD.SHL.U32 R11, R12, 0x4, RZ ;  /* 0x000000040c0b7824 */ /* 0x000fe200078e00ff */
[----:B------:R-:W-:-:S04]  /*05c0*/  SHF.R.U64 R7, R4, R7, R5 ;  /* 0x0000000704077219 */ /* 0x000fc80000001205 */
[----:B------:R-:W-:Y:S02]  /*05d0*/  LOP3.LUT R6, R11, 0x2, R6, 0xf8, !PT ;  /* 0x000000020b067812 */ /* 0x000fe400078ef806 */
[----:B------:R-:W-:Y:S02]  /*05e0*/  SHF.L.U64.HI R11, R13, 0x2, R10 ;  /* 0x000000020d0b7819 */ /* 0x000fe4000001020a */
[----:B------:R-:W-:Y:S02]  /*05f0*/  SHF.R.U64 R10, R4, R21, R5 ;  /* 0x00000015040a7219 */ /* 0x000fe40000001205 */
[----:B------:R-:W-:Y:S02]  /*0600*/  LOP3.LUT R13, R6, 0x1, R7, 0xf8, !PT ;  /* 0x00000001060d7812 */ /* 0x000fe400078ef807 */
[----:B------:R-:W-:Y:S01]  /*0610*/  SHF.L.U64.HI R6, R14, 0x2, R11 ;  /* 0x000000020e067819 */ /* 0x000fe2000001020b */
[----:B------:R-:W-:Y:S01]  /*0620*/  IMAD.SHL.U32 R10, R10, 0x2, RZ ;  /* 0x000000020a0a7824 */ /* 0x000fe200078e00ff */
[----:B------:R-:W-:Y:S01]  /*0630*/  IADD3 R7, PT, PT, -R22, 0x3f, RZ ;  /* 0x0000003f16077810 */ /* 0x000fe20007ffe1ff */
[----:B------:R-:W-:Y:S01]  /*0640*/  IMAD.SHL.U32 R11, R13, 0x4, RZ ;  /* 0x000000040d0b7824 */ /* 0x000fe200078e00ff */
[----:B------:R-:W-:-:S02]  /*0650*/  SHF.L.U64.HI R15, R15, 0x2, R6 ;  /* 0x000000020f0f7819 */ /* 0x000fc40000010206 */
[C-C-:B------:R-:W-:Y:S02]  /*0660*/  SHF.R.U64 R7, R4.reuse, R7, R5.reuse ;  /* 0x0000000704077219 */ /* 0x140fe40000001205 */
[----:B------:R-:W-:Y:S02]  /*0670*/  LOP3.LUT R10, R11, 0x2, R10, 0xf8, !PT ;  /* 0x000000020b0a7812 */ /* 0x000fe400078ef80a */
[----:B------:R-:W-:Y:S02]  /*0680*/  SHF.R.U64 R6, R4, R23, R5 ;  /* 0x0000001704067219 */ /* 0x000fe40000001205 */
[----:B------:R-:W-:Y:S02]  /*0690*/  LOP3.LUT R10, R10, 0x1, R7, 0xf8, !PT ;  /* 0x000000010a0a7812 */ /* 0x000fe400078ef807 */
[----:B------:R-:W-:Y:S01]  /*06a0*/  SHF.L.U64.HI R12, R12, 0x2, R15 ;  /* 0x000000020c0c7819 */ /* 0x000fe2000001020f */
[----:B------:R-:W-:Y:S01]  /*06b0*/  IMAD.SHL.U32 R6, R6, 0x2, RZ ;  /* 0x0000000206067824 */ /* 0x000fe200078e00ff */
[----:B------:R-:W-:Y:S01]  /*06c0*/  IADD3 R7, PT, PT, -R24, 0x3f, RZ ;  /* 0x0000003f18077810 */ /* 0x000fe20007ffe1ff */
[----:B------:R-:W-:Y:S01]  /*06d0*/  IMAD.SHL.U32 R11, R10, 0x4, RZ ;  /* 0x000000040a0b7824 */ /* 0x000fe200078e00ff */
[----:B------:R-:W-:-:S02]  /*06e0*/  SHF.L.U64.HI R13, R13, 0x2, R12 ;  /* 0x000000020d0d7819 */ /* 0x000fc4000001020c */
[----:B------:R-:W-:Y:S02]  /*06f0*/  IADD3 R12, P1, PT, R8, 0x40, RZ ;  /* 0x00000040080c7810 */ /* 0x000fe40007f3e0ff */
[----:B------:R-:W-:Y:S02]  /*0700*/  LOP3.LUT R8, R11, 0x2, R6, 0xf8, !PT ;  /* 0x000000020b087812 */ /* 0x000fe400078ef806 */
[----:B------:R-:W-:Y:S01]  /*0710*/  SHF.R.U64 R7, R4, R7, R5 ;  /* 0x0000000704077219 */ /* 0x000fe20000001205 */
[----:B------:R-:W-:Y:S01]  /*0720*/  IMAD.X R9, RZ, RZ, R9, P1 ;  /* 0x000000ffff097224 */ /* 0x000fe200008e0609 */
[----:B------:R-:W-:Y:S02]  /*0730*/  SHF.L.U64.HI R6, R10, 0x2, R13 ;  /* 0x000000020a067819 */ /* 0x000fe4000001020d */
[----:B------:R-:W-:Y:S01]  /*0740*/  LOP3.LUT R89, R8, 0x1, R7, 0xf8, !PT ;  /* 0x0000000108597812 */ /* 0x000fe200078ef807 */
[----:B------:R-:W-:Y:S06]  /*0750*/  @P0 BRA `(.L_x_0) ;  /* 0xfffffff800880947 */ /* 0x000fec000383ffff */
[----:B------:R-:W0:Y:S08]  /*0760*/  LDC.64 R4, c[0x4][0x10] ;  /* 0x01000400ff047b82 */ /* 0x000e300000000a00 */
[----:B------:R-:W2:Y:S01]  /*0770*/  LDC.64 R14, c[0x4][0x18] ;  /* 0x01000600ff0e7b82 */ /* 0x000ea20000000a00 */
[----:B0-----:R-:W3:Y:S04]  /*0780*/  LDG.E R7, desc[UR6][R4.64] ;  /* 0x0000000604077981 */ /* 0x001ee8000c1e1900 */
[----:B------:R-:W4:Y:S04]  /*0790*/  LDG.E R8, desc[UR6][R4.64+0x4] ;  /* 0x0000040604087981 */ /* 0x000f28000c1e1900 */
[----:B------:R-:W5:Y:S04]  /*07a0*/  LDG.E R9, desc[UR6][R4.64+0x8] ;  /* 0x0000080604097981 */ /* 0x000f68000c1e1900 */
        /* <DEDUP_REMOVED lines=44> */
[----:B------:R0:W5:Y:S04]  /*0a70*/  LDG.E R56, desc[UR6][R4.64+0xbc] ;  /* 0x0000bc0604387981 */ /* 0x000168000c1e1900 */
[----:B--2---:R-:W2:Y:S04]  /*0a80*/  LDG.E R57, desc[UR6][R14.64] ;  /* 0x000000060e397981 */ /* 0x004ea8000c1e1900 */
[----:B------:R-:W2:Y:S04]  /*0a90*/  LDG.E R58, desc[UR6][R14.64+0x4] ;  /* 0x000004060e3a7981 */ /* 0x000ea8000c1e1900 */
        /* <DEDUP_REMOVED lines=29> */
[----:B------:R1:W2:Y:S01]  /*0c70*/  LDG.E R88, desc[UR6][R14.64+0x7c] ;  /* 0x00007c060e587981 */ /* 0x0002a2000c1e1900 */
[----:B0-----:R-:W-:Y:S01]  /*0c80*/  IMAD.MOV.U32 R4, RZ, RZ, R6 ;  /* 0x000000ffff047224 */ /* 0x001fe200078e0006 */
[----:B---3--:R-:W-:Y:S01]  /*0c90*/  IADD3 R5, PT, PT, -R7, 0x1f, RZ ;  /* 0x0000001f07057810 */ /* 0x008fe20007ffe1ff */
[----:B------:R-:W-:Y:S01]  /*0ca0*/  IMAD.MOV.U32 R90, RZ, RZ, RZ ;  /* 0x000000ffff5a7224 */ /* 0x000fe200078e00ff */
[----:B----4-:R-:W-:-:S02]  /*0cb0*/  IADD3 R6, PT, PT, -R8, 0x1f, RZ ;  /* 0x0000001f08067810 */ /* 0x010fc40007ffe1ff */
[----:B-----5:R-:W-:Y:S02]  /*0cc0*/  IADD3 R7, PT, PT, -R9, 0x1f, RZ ;  /* 0x0000001f09077810 */ /* 0x020fe40007ffe1ff */
[----:B------:R-:W-:Y:S02]  /*0cd0*/  IADD3 R8, PT, PT, -R47, 0x1f, RZ ;  /* 0x0000001f2f087810 */ /* 0x000fe40007ffe1ff */
[----:B------:R-:W-:Y:S02]  /*0ce0*/  IADD3 R9, PT, PT, -R48, 0x1f, RZ ;  /* 0x0000001f30097810 */ /* 0x000fe40007ffe1ff */
[----:B------:R-:W-:Y:S02]  /*0cf0*/  IADD3 R10, PT, PT, -R10, 0x1f, RZ ;  /* 0x0000001f0a0a7810 */ /* 0x000fe40007ffe1ff */
[----:B------:R-:W-:Y:S02]  /*0d00*/  IADD3 R11, PT, PT, -R11, 0x1f, RZ ;  /* 0x0000001f0b0b7810 */ /* 0x000fe40007ffe1ff */
[----:B------:R-:W-:-:S02]  /*0d10*/  IADD3 R12, PT, PT, -R12, 0x1f, RZ ;  /* 0x0000001f0c0c7810 */ /* 0x000fc40007ffe1ff */
[----:B------:R-:W-:Y:S02]  /*0d20*/  IADD3 R13, PT, PT, -R13, 0x1f, RZ ;  /* 0x0000001f0d0d7810 */ /* 0x000fe40007ffe1ff */
[----:B-1----:R-:W-:Y:S02]  /*0d30*/  IADD3 R14, PT, PT, -R46, 0x1f, RZ ;  /* 0x0000001f2e0e7810 */ /* 0x002fe40007ffe1ff */
[----:B------:R-:W-:Y:S02]  /*0d40*/  IADD3 R15, PT, PT, -R3, 0x1f, RZ ;  /* 0x0000001f030f7810 */ /* 0x000fe40007ffe1ff */
[----:B------:R-:W-:Y:S02]  /*0d50*/  IADD3 R16, PT, PT, -R16, 0x1f, RZ ;  /* 0x0000001f10107810 */ /* 0x000fe40007ffe1ff */
[----:B------:R-:W-:Y:S02]  /*0d60*/  IADD3 R17, PT, PT, -R17, 0x1f, RZ ;  /* 0x0000001f11117810 */ /* 0x000fe40007ffe1ff */
[----:B------:R-:W-:-:S02]  /*0d70*/  IADD3 R18, PT, PT, -R18, 0x1f, RZ ;  /* 0x0000001f12127810 */ /* 0x000fc40007ffe1ff */
[----:B------:R-:W-:Y:S02]  /*0d80*/  IADD3 R19, PT, PT, -R19, 0x1f, RZ ;  /* 0x0000001f13137810 */ /* 0x000fe40007ffe1ff */
[----:B------:R-:W-:Y:S02]  /*0d90*/  IADD3 R20, PT, PT, -R20, 0x1f, RZ ;  /* 0x0000001f14147810 */ /* 0x000fe40007ffe1ff */
        /* <DEDUP_REMOVED lines=32> */
[----:B--2---:R-:W-:Y:S02]  /*0fa0*/  IADD3 R57, PT, PT, -R57, 0x1f, RZ ;  /* 0x0000001f39397810 */ /* 0x004fe40007ffe1ff */
        /* <DEDUP_REMOVED lines=30> */
[----:B------:R-:W-:-:S07]  /*1190*/  IADD3 R88, PT, PT, -R88, 0x1f, RZ ;  /* 0x0000001f58587810 */ /* 0x000fce0007ffe1ff */
.L_x_1:
[C---:B------:R-:W-:Y:S02]  /*11a0*/  SHF.R.U64 R46, R89.reuse, R5, RZ ;  /* 0x00000005592e7219 */ /* 0x040fe400000012ff */
[C---:B------:R-:W-:Y:S02]  /*11b0*/  SHF.R.U64 R3, R89.reuse, R6, RZ ;  /* 0x0000000659037219 */ /* 0x040fe400000012ff */
[C---:B------:R-:W-:Y:S01]  /*11c0*/  SHF.R.U64 R47, R89.reuse, R9, RZ ;  /* 0x00000009592f7219 */ /* 0x040fe200000012ff */
[----:B------:R-:W-:Y:S01]  /*11d0*/  IMAD.SHL.U32 R46, R46, 0x8, RZ ;  /* 0x000000082e2e7824 */ /* 0x000fe200078e00ff */
[----:B------:R-:W-:Y:S01]  /*11e0*/  SHF.R.U64 R48, R89, R10, RZ ;  /* 0x0000000a59307219 */ /* 0x000fe200000012ff */
[----:B------:R-:W-:Y:S01]  /*11f0*/  IMAD.SHL.U32 R3, R3, 0x4, RZ ;  /* 0x0000000403037824 */ /* 0x000fe200078e00ff */
[----:B------:R-:W-:Y:S01]  /*1200*/  SHF.R.U64 R49, R89, R56, RZ ;  /* 0x0000003859317219 */ /* 0x000fe200000012ff */
[----:B------:R-:W-:Y:S01]  /*1210*/  IMAD.SHL.U32 R47, R47, 0x2, RZ ;  /* 0x000000022f2f7824 */ /* 0x000fe200078e00ff */
[----:B------:R-:W-:-:S04]  /*1220*/  LOP3.LUT R46, R46, 0x8, RZ, 0xc0, !PT ;  /* 0x000000082e2e7812 */ /* 0x000fc800078ec0ff */
[----:B------:R-:W-:Y:S02]  /*1230*/  LOP3.LUT R3, R46, 0x4, R3, 0xf8, !PT ;  /* 0x000000042e037812 */ /* 0x000fe400078ef803 */
[----:B------:R-:W-:-:S05]  /*1240*/  SHF.R.U64 R46, R89, R7, RZ ;  /* 0x00000007592e7219 */ /* 0x000fca00000012ff */
[----:B------:R-:W-:-:S05]  /*1250*/  IMAD.SHL.U32 R46, R46, 0x2, RZ ;  /* 0x000000022e2e7824 */ /* 0x000fca00078e00ff */
[----:B------:R-:W-:Y:S02]  /*1260*/  LOP3.LUT R46, R3, 0x2, R46, 0xf8, !PT ;  /* 0x00000002032e7812 */ /* 0x000fe400078ef82e */
[----:B------:R-:W-:-:S04]  /*1270*/  SHF.R.U64 R3, R89, R8, RZ ;  /* 0x0000000859037219 */ /* 0x000fc800000012ff */
[----:B------:R-:W-:-:S05]  /*1280*/  LOP3.LUT R3, R46, 0x1, R3, 0xf8, !PT ;  /* 0x000000012e037812 */ /* 0x000fca00078ef803 */
[C---:B------:R-:W-:Y:S01]  /*1290*/  IMAD.SHL.U32 R46, R3.reuse, 0x4, RZ ;  /* 0x00000004032e7824 */ /* 0x040fe200078e00ff */
[----:B------:R-:W-:-:S04]  /*12a0*/  SHF.L.U64.HI R3, R3, 0x2, RZ ;  /* 0x0000000203037819 */ /* 0x000fc800000102ff */
[----:B------:R-:W-:-:S04]  /*12b0*/  LOP3.LUT R47, R46, 0x2, R47, 0xf8, !PT ;  /* 0x000000022e2f7812 */ /* 0x000fc800078ef82f */
[----:B------:R-:W-:Y:S02]  /*12c0*/  LOP3.LUT R48, R47, 0x1, R48, 0xf8, !PT ;  /* 0x000000012f307812 */ /* 0x000fe400078ef830 */
[C---:B------:R-:W-:Y:S02]  /*12d0*/  SHF.R.U64 R47, R89.reuse, R11, RZ ;  /* 0x0000000b592f7219 */ /* 0x040fe400000012ff */
[C---:B------:R-:W-:Y:S01]  /*12e0*/  SHF.L.U64.HI R3, R48.reuse, 0x2, R3 ;  /* 0x0000000230037819 */ /* 0x040fe20000010203 */
[----:B------:R-:W-:Y:S01]  /*12f0*/  IMAD.SHL.U32 R46, R48, 0x4, RZ ;  /* 0x00000004302e7824 */ /* 0x000fe200078e00ff */
[----:B------:R-:W-:Y:S01]  /*1300*/  SHF.R.U64 R48, R89, R12, RZ ;  /* 0x0000000c59307219 */ /* 0x000fe200000012ff */
[----:B------:R-:W-:-:S05]  /*1310*/  IMAD.SHL.U32 R47, R47, 0x2, RZ ;  /* 0x000000022f2f7824 */ /* 0x000fca00078e00ff */
        /* <DEDUP_REMOVED lines=133> */
[----:B------:R-:W-:Y:S02]  /*1b70*/  LOP3.LUT R47, R46, 0x2, R47, 0xf8, !PT ;  /* 0x000000022e2f7812 */ /* 0x000fe400078ef82f */
[----:B------:R-:W-:Y:S02]  /*1b80*/  SHF.R.U64 R46, R89, R55, RZ ;  /* 0x00000037592e7219 */ /* 0x000fe400000012ff */
[----:B------:R-:W-:-:S03]  /*1b90*/  LOP3.LUT R48, R47, 0x1, R48, 0xf8, !PT ;  /* 0x000000012f307812 */ /* 0x000fc600078ef830 */
[----:B------:R-:W-:Y:S01]  /*1ba0*/  IMAD.SHL.U32 R46, R46, 0x2, RZ ;  /* 0x000000022e2e7824 */ /* 0x000fe200078e00ff */
[C---:B------:R-:W-:Y:S01]  /*1bb0*/  SHF.L.U64.HI R3, R48.reuse, 0x2, R3 ;  /* 0x0000000230037819 */ /* 0x040fe20000010203 */
[----:B------:R-:W-:-:S05]  /*1bc0*/  IMAD.SHL.U32 R47, R48, 0x4, RZ ;  /* 0x00000004302f7824 */ /* 0x000fca00078e00ff */
[----:B------:R-:W-:-:S04]  /*1bd0*/  LOP3.LUT R46, R47, 0x2, R46, 0xf8, !PT ;  /* 0x000000022f2e7812 */ /* 0x000fc800078ef82e */
[----:B------:R-:W-:Y:S02]  /*1be0*/  LOP3.LUT R49, R46, 0x1, R49, 0xf8, !PT ;  /* 0x000000012e317812 */ /* 0x000fe400078ef831 */
[----:B------:R-:W0:Y:S02]  /*1bf0*/  LDC.64 R46, c[0x0][0x390] ;  /* 0x0000e400ff2e7b82 */ /* 0x000e240000000a00 */
[----:B0-----:R-:W-:-:S05]  /*1c00*/  IMAD.WIDE.U32 R46, R90, 0x8, R46 ;  /* 0x000000085a2e7825 */ /* 0x001fca00078e002e */
[----:B------:R-:W2:Y:S02]  /*1c10*/  LDG.E.64 R92, desc[UR6][R46.64] ;  /* 0x000000062e5c7981 */ /* 0x000ea4000c1e1b00 */
[----:B--2---:R-:W-:Y:S02]  /*1c20*/  LOP3.LUT R3, R3, R93, RZ, 0x3c, !PT ;  /* 0x0000005d03037212 */ /* 0x004fe400078e3cff */
[----:B------:R-:W-:Y:S02]  /*1c30*/  LOP3.LUT R92, R49, R92, RZ, 0x3c, !PT ;  /* 0x0000005c315c7212 */ /* 0x000fe400078e3cff */
[--C-:B------:R-:W-:Y:S02]  /*1c40*/  SHF.R.S32.HI R48, RZ, 0xa, R3.reuse ;  /* 0x0000000aff307819 */ /* 0x100fe40000011403 */
[----:B------:R-:W-:-:S03]  /*1c50*/  SHF.R.S32.HI R93, RZ, 0x1f, R3 ;  /* 0x0000001fff5d7819 */ /* 0x000fc60000011403 */
[----:B------:R-:W-:-:S05]  /*1c60*/  IMAD.SHL.U32 R49, R48, 0x10, RZ ;  /* 0x0000001030317824 */ /* 0x000fca00078e00ff */
[----:B------:R-:W-:-:S04]  /*1c70*/  LOP3.LUT R49, R49, 0x10, RZ, 0xc0, !PT ;  /* 0x0000001031317812 */ /* 0x000fc800078ec0ff */
[----:B------:R-:W-:Y:S02]  /*1c80*/  LOP3.LUT R49, R49, 0x20, R48, 0xf8, !PT ;  /* 0x0000002031317812 */ /* 0x000fe400078ef830 */
[----:B------:R-:W-:-:S04]  /*1c90*/  SHF.R.U64 R48, R48, 0x1, R93 ;  /* 0x0000000130307819 */ /* 0x000fc8000000125d */
[----:B------:R-:W-:-:S04]  /*1ca0*/  LOP3.LUT R49, R49, 0xf, R48, 0xf8, !PT ;  /* 0x0000000f31317812 */ /* 0x000fc800078ef830 */
[----:B------:R-:W-:-:S04]  /*1cb0*/  LEA R48, P0, R49, UR8, 0x2 ;  /* 0x0000000831307c11 */ /* 0x000fc8000f8010ff */
[----:B------:R-:W-:-:S05]  /*1cc0*/  LEA.HI.X R49, R49, UR9, RZ, 0x2, P0 ;  /* 0x0000000931317c11 */ /* 0x000fca00080f14ff */
[----:B------:R0:W2:Y:S02]  /*1cd0*/  LDG.E R91, desc[UR6][R48.64] ;  /* 0x00000006305b7981 */ /* 0x0000a4000c1e1900 */
[----:B0-----:R-:W-:-:S04]  /*1ce0*/  SHF.R.S32.HI R48, RZ, 0x4, R3 ;  /* 0x00000004ff307819 */ /* 0x001fc80000011403 */
[C---:B------:R-:W-:Y:S01]  /*1cf0*/  SHF.R.U64 R46, R48.reuse, 0x1, R93 ;  /* 0x00000001302e7819 */ /* 0x040fe2000000125d */
[----:B------:R-:W-:-:S05]  /*1d00*/  IMAD.SHL.U32 R47, R48, 0x10, RZ ;  /* 0x00000010302f7824 */ /* 0x000fca00078e00ff */
[----:B------:R-:W-:-:S04]  /*1d10*/  LOP3.LUT R47, R47, 0x10, RZ, 0xc0, !PT ;  /* 0x000000102f2f7812 */ /* 0x000fc800078ec0ff */
[----:B------:R-:W-:Y:S02]  /*1d20*/  LOP3.LUT R47, R47, 0x20, R48, 0xf8, !PT ;  /* 0x000000202f2f7812 */ /* 0x000fe400078ef830 */
[----:B------:R-:W-:Y:S02]  /*1d30*/  SHF.R.S64 R93, R92, 0x1e, R3 ;  /* 0x0000001e5c5d7819 */ /* 0x000fe40000001003 */
[----:B------:R-:W-:-:S04]  /*1d40*/  LOP3.LUT R47, R47, 0xf, R46, 0xf8, !PT ;  /* 0x0000000f2f2f7812 */ /* 0x000fc800078ef82e */
[----:B------:R-:W-:Y:S01]  /*1d50*/  LEA R46, P0, R47, UR8, 0x2 ;  /* 0x000000082f2e7c11 */ /* 0x000fe2000f8010ff */
[----:B------:R-:W-:Y:S01]  /*1d60*/  IMAD.SHL.U32 R48, R93, 0x10, RZ ;  /* 0x000000105d307824 */ /* 0x000fe200078e00ff */
[----:B------:R-:W-:Y:S02]  /*1d70*/  SHF.R.S32.HI R49, RZ, 0x1e, R3 ;  /* 0x0000001eff317819 */ /* 0x000fe40000011403 */
[----:B------:R-:W-:Y:S02]  /*1d80*/  LEA.HI.X R47, R47, UR9, RZ, 0x2, P0 ;  /* 0x000000092f2f7c11 */ /* 0x000fe400080f14ff */
[----:B------:R-:W-:-:S03]  /*1d90*/  LOP3.LUT R48, R48, 0x10, RZ, 0xc0, !PT ;  /* 0x0000001030307812 */ /* 0x000fc600078ec0ff */
[----:B------:R0:W3:Y:S02]  /*1da0*/  LDG.E R46, desc[UR6][R46.64+0x100] ;  /* 0x000100062e2e7981 */ /* 0x0000e4000c1e1900 */
[----:B0-----:R-:W-:Y:S02]  /*1db0*/  SHF.R.U64 R47, R93, 0x1, R49 ;  /* 0x000000015d2f7819 */ /* 0x001fe40000001231 */
[----:B------:R-:W-:-:S04]  /*1dc0*/  LOP3.LUT R49, R48, 0x20, R93, 0xf8, !PT ;  /* 0x0000002030317812 */ /* 0x000fc800078ef85d */
[----:B------:R-:W-:-:S04]  /*1dd0*/  LOP3.LUT R49, R49, 0xf, R47, 0xf8, !PT ;  /* 0x0000000f31317812 */ /* 0x000fc800078ef82f */
[----:B------:R-:W-:-:S04]  /*1de0*/  LEA R48, P0, R49, UR8, 0x2 ;  /* 0x0000000831307c11 */ /* 0x000fc8000f8010ff */
[----:B------:R-:W-:-:S06]  /*1df0*/  LEA.HI.X R49, R49, UR9, RZ, 0x2, P0 ;  /* 0x0000000931317c11 */ /* 0x000fcc00080f14ff */
[----:B------:R0:W4:Y:S02]  /*1e00*/  LDG.E R49, desc[UR6][R48.64+0x200] ;  /* 0x0002000630317981 */ /* 0x000124000c1e1900 */
[----:B0-----:R-:W-:Y:S01]  /*1e10*/  SHF.R.S32.HI R48, RZ, 0x18, R3 ;  /* 0x00000018ff307819 */ /* 0x001fe20000011403 */
[----:B---3--:R-:W-:-:S04]  /*1e20*/  IMAD.WIDE R46, R46, 0x10, RZ ;  /* 0x000000102e2e7825 */ /* 0x008fc800078e02ff */
[----:B--2---:R-:W-:Y:S01]  /*1e30*/  IMAD.WIDE R46, R91, 0x100, R46 ;  /* 0x000001005b2e7825 */ /* 0x004fe200078e022e */
[----:B------:R-:W-:-:S04]  /*1e40*/  SHF.R.S64 R91, R92, 0x18, R3 ;  /* 0x000000185c5b7819 */ /* 0x000fc80000001003 */
[C---:B------:R-:W-:Y:S01]  /*1e50*/  SHF.R.U64 R48, R91.reuse, 0x1, R48 ;  /* 0x000000015b307819 */ /* 0x040fe20000001230 */
[----:B------:R-:W-:-:S05]  /*1e60*/  IMAD.SHL.U32 R93, R91, 0x10, RZ ;  /* 0x000000105b5d7824 */ /* 0x000fca00078e00ff */
[----:B------:R-:W-:-:S04]  /*1e70*/  LOP3.LUT R93, R93, 0x10, RZ, 0xc0, !PT ;  /* 0x000000105d5d7812 */ /* 0x000fc800078ec0ff */
[----:B------:R-:W-:Y:S02]  /*1e80*/  LOP3.LUT R91, R93, 0x20, R91, 0xf8, !PT ;  /* 0x000000205d5b7812 */ /* 0x000fe400078ef85b */
[----:B----4-:R-:W-:-:S04]  /*1e90*/  IADD3 R46, P0, PT, R46, R49, RZ ;  /* 0x000000312e2e7210 */ /* 0x010fc80007f1e0ff */
[----:B------:R-:W-:Y:S02]  /*1ea0*/  LEA.HI.X.SX32 R47, R49, R47, 0x1, P0 ;  /* 0x0000002f312f7211 */ /* 0x000fe400000f0eff */
[----:B------:R-:W-:-:S04]  /*1eb0*/  LOP3.LUT R49, R91, 0xf, R48, 0xf8, !PT ;  /* 0x0000000f5b317812 */ /* 0x000fc800078ef830 */
[----:B------:R-:W-:-:S04]  /*1ec0*/  LEA R48, P0, R49, UR8, 0x2 ;  /* 0x0000000831307c11 */ /* 0x000fc8000f8010ff */
[----:B------:R-:W-:-:S06]  /*1ed0*/  LEA.HI.X R49, R49, UR9, RZ, 0x2, P0 ;  /* 0x0000000931317c11 */ /* 0x000fcc00080f14ff */
[----:B------:R0:W2:Y:S01]  /*1ee0*/  LDG.E R49, desc[UR6][R48.64+0x300] ;  /* 0x0003000630317981 */ /* 0x0000a2000c1e1900 */
[----:B------:R-:W-:Y:S02]  /*1ef0*/  SHF.R.S64 R91, R92, 0x12, R3 ;  /* 0x000000125c5b7819 */ /* 0x000fe40000001003 */
[C---:B------:R-:W-:Y:S01]  /*1f00*/  SHF.L.U64.HI R47, R46.reuse, 0x8, R47 ;  /* 0x000000082e2f7819 */ /* 0x040fe2000001022f */
[----:B------:R-:W-:Y:S02]  /*1f10*/  IMAD.SHL.U32 R46, R46, 0x100, RZ ;  /* 0x000001002e2e7824 */ /* 0x000fe400078e00ff */
[----:B------:R-:W-:Y:S01]  /*1f20*/  IMAD.SHL.U32 R93, R91, 0x10, RZ ;  /* 0x000000105b5d7824 */ /* 0x000fe200078e00ff */
[----:B0-----:R-:W-:-:S04]  /*1f30*/  SHF.R.S32.HI R48, RZ, 0x12, R3 ;  /* 0x00000012ff307819 */ /* 0x001fc80000011403 */
[----:B------:R-:W-:Y:S02]  /*1f40*/  LOP3.LUT R93, R93, 0x10, RZ, 0xc0, !PT ;  /* 0x000000105d5d7812 */ /* 0x000fe400078ec0ff */
[----:B------:R-:W-:Y:S02]  /*1f50*/  SHF.R.U64 R48, R91, 0x1, R48 ;  /* 0x000000015b307819 */ /* 0x000fe40000001230 */
[----:B------:R-:W-:-:S04]  /*1f60*/  LOP3.LUT R91, R93, 0x20, R91, 0xf8, !PT ;  /* 0x000000205d5b7812 */ /* 0x000fc800078ef85b */
[----:B------:R-:W-:-:S04]  /*1f70*/  LOP3.LUT R91, R91, 0xf, R48, 0xf8, !PT ;  /* 0x0000000f5b5b7812 */ /* 0x000fc800078ef830 */
[----:B------:R-:W-:Y:S01]  /*1f80*/  LEA R48, P0, R91, UR8, 0x2 ;  /* 0x000000085b307c11 */ /* 0x000fe2000f8010ff */
[----:B--2---:R-:W-:-:S03]  /*1f90*/  IMAD.WIDE R46, R49, 0x10, R46 ;  /* 0x00000010312e7825 */ /* 0x004fc600078e022e */
[----:B------:R-:W-:-:S06]  /*1fa0*/  LEA.HI.X R49, R91, UR9, RZ, 0x2, P0 ;  /* 0x000000095b317c11 */ /* 0x000fcc00080f14ff */
[----:B------:R-:W2:Y:S01]  /*1fb0*/  LDG.E R49, desc[UR6][R48.64+0x400] ;  /* 0x0004000630317981 */ /* 0x000ea2000c1e1900 */
[--C-:B------:R-:W-:Y:S02]  /*1fc0*/  SHF.R.S32.HI R93, RZ, 0xc, R3.reuse ;  /* 0x0000000cff5d7819 */ /* 0x100fe40000011403 */
[----:B--2---:R-:W-:Y:S02]  /*1fd0*/  IADD3 R48, P0, PT, R46, R49, RZ ;  /* 0x000000312e307210 */ /* 0x004fe40007f1e0ff */
[----:B------:R-:W-:Y:S02]  /*1fe0*/  SHF.R.S64 R46, R92, 0xc, R3 ;  /* 0x0000000c5c2e7819 */ /* 0x000fe40000001003 */
[----:B------:R-:W-:Y:S02]  /*1ff0*/  LEA.HI.X.SX32 R91, R49, R47, 0x1, P0 ;  /* 0x0000002f315b7211 */ /* 0x000fe400000f0eff */
[C---:B------:R-:W-:Y:S01]  /*2000*/  SHF.R.U64 R93, R46.reuse, 0x1, R93 ;  /* 0x000000012e5d7819 */ /* 0x040fe2000000125d */
[----:B------:R-:W-:-:S05]  /*2010*/  IMAD.SHL.U32 R47, R46, 0x10, RZ ;  /* 0x000000102e2f7824 */ /* 0x000fca00078e00ff */
[----:B------:R-:W-:-:S04]  /*2020*/  LOP3.LUT R47, R47, 0x10, RZ, 0xc0, !PT ;  /* 0x000000102f2f7812 */ /* 0x000fc800078ec0ff */
[----:B------:R-:W-:-:S04]  /*2030*/  LOP3.LUT R47, R47, 0x20, R46, 0xf8, !PT ;  /* 0x000000202f2f7812 */ /* 0x000fc800078ef82e */
[----:B------:R-:W-:-:S04]  /*2040*/  LOP3.LUT R47, R47, 0xf, R93, 0xf8, !PT ;  /* 0x0000000f2f2f7812 */ /* 0x000fc800078ef85d */
[----:B------:R-:W-:-:S04]  /*2050*/  LEA R46, P0, R47, UR8, 0x2 ;  /* 0x000000082f2e7c11 */ /* 0x000fc8000f8010ff */
[----:B------:R-:W-:-:S06]  /*2060*/  LEA.HI.X R47, R47, UR9, RZ, 0x2, P0 ;  /* 0x000000092f2f7c11 */ /* 0x000fcc00080f14ff */
[----:B------:R0:W2:Y:S01]  /*2070*/  LDG.E R47, desc[UR6][R46.64+0x500] ;  /* 0x000500062e2f7981 */ /* 0x0000a2000c1e1900 */
[C---:B------:R-:W-:Y:S01]  /*2080*/  SHF.L.U64.HI R49, R48.reuse, 0x8, R91 ;  /* 0x0000000830317819 */ /* 0x040fe2000001025b */
[----:B------:R-:W-:Y:S01]  /*2090*/  IMAD.SHL.U32 R48, R48, 0x100, RZ ;  /* 0x0000010030307824 */ /* 0x000fe200078e00ff */
[----:B------:R-:W-:-:S05]  /*20a0*/  SHF.R.S64 R91, R92, 0x6, R3 ;  /* 0x000000065c5b7819 */ /* 0x000fca0000001003 */
        /* <DEDUP_REMOVED lines=9> */
[----:B------:R-:W2:Y:S02]  /*2140*/  LDG.E R47, desc[UR6][R46.64+0x600] ;  /* 0x000600062e2f7981 */ /* 0x000ea4000c1e1900 */
[----:B--2---:R-:W-:Y:S02]  /*2150*/  IADD3 R91, P0, PT, R48, R47, RZ ;  /* 0x0000002f305b7210 */ /* 0x004fe40007f1e0ff */
[C---:B------:R-:W-:Y:S02]  /*2160*/  SHF.R.U64 R48, R92.reuse, 0x1, R3 ;  /* 0x000000015c307819 */ /* 0x040fe40000001203 */
[----:B------:R-:W-:Y:S01]  /*2170*/  LEA.HI.X.SX32 R93, R47, R49, 0x1, P0 ;  /* 0x000000312f5d7211 */ /* 0x000fe200000f0eff */
[----:B------:R-:W-:-:S05]  /*2180*/  IMAD.SHL.U32 R49, R92, 0x10, RZ ;  /* 0x000000105c317824 */ /* 0x000fca00078e00ff */
[----:B------:R-:W-:-:S04]  /*2190*/  LOP3.LUT R49, R49, 0x10, RZ, 0xc0, !PT ;  /* 0x0000001031317812 */ /* 0x000fc800078ec0ff */
[----:B------:R-:W-:-:S04]  /*21a0*/  LOP3.LUT R3, R49, 0x20, R92, 0xf8, !PT ;  /* 0x0000002031037812 */ /* 0x000fc800078ef85c */
[----:B------:R-:W-:-:S04]  /*21b0*/  LOP3.LUT R3, R3, 0xf, R48, 0xf8, !PT ;  /* 0x0000000f03037812 */ /* 0x000fc800078ef830 */
[----:B------:R-:W-:-:S04]  /*21c0*/  LEA R48, P0, R3, UR8, 0x2 ;  /* 0x0000000803307c11 */ /* 0x000fc8000f8010ff */
[----:B------:R-:W-:-:S05]  /*21d0*/  LEA.HI.X R49, R3, UR9, RZ, 0x2, P0 ;  /* 0x0000000903317c11 */ /* 0x000fca00080f14ff */
[----:B------:R-:W2:Y:S01]  /*21e0*/  LDG.E R48, desc[UR6][R48.64+0x700] ;  /* 0x0007000630307981 */ /* 0x000ea2000c1e1900 */
[----:B------:R-:W-:Y:S01]  /*21f0*/  VIADD R90, R90, 0x1 ;  /* 0x000000015a5a7836 */ /* 0x000fe20000000000 */
[----:B--2---:R-:W-:Y:S02]  /*2200*/  SHF.R.S32.HI R46, RZ, 0x1f, R48 ;  /* 0x0000001fff2e7819 */ /* 0x004fe40000011430 */
[----:B------:R-:W-:-:S04]  /*2210*/  LEA R3, P0, R91, R48, 0x4 ;  /* 0x000000305b037211 */ /* 0x000fc800078020ff */
[----:B------:R-:W-:Y:S02]  /*2220*/  LEA.HI.X R46, R91, R46, R93, 0x4, P0 ;  /* 0x0000002e5b2e7211 */ /* 0x000fe400000f245d */
[----:B------:R-:W-:Y:S02]  /*2230*/  ISETP.NE.AND P0, PT, R90, 0x10, PT ;  /* 0x000000105a00780c */ /* 0x000fe40003f05270 */
[C-C-:B------:R-:W-:Y:S02]  /*2240*/  SHF.R.U64 R47, R3.reuse, R57, R46.reuse ;  /* 0x00000039032f7219 */ /* 0x140fe4000000122e */
[C-C-:B------:R-:W-:Y:S02]  /*2250*/  SHF.R.U64 R92, R3.reuse, R58, R46.reuse ;  /* 0x0000003a035c7219 */ /* 0x140fe4000000122e */
[----:B------:R-:W-:Y:S01]  /*2260*/  SHF.R.U64 R48, R3, R60, R46 ;  /* 0x0000003c03307219 */ /* 0x000fe2000000122e */
[----:B------:R-:W-:Y:S02]  /*2270*/  IMAD.SHL.U32 R47, R47, 0x4, RZ ;  /* 0x000000042f2f7824 */ /* 0x000fe400078e00ff */
[----:B------:R-:W-:-:S02]  /*2280*/  IMAD.SHL.U32 R92, R92, 0x2, RZ ;  /* 0x000000025c5c7824 */ /* 0x000fc400078e00ff */
[----:B------:R-:W-:Y:S01]  /*2290*/  IMAD.SHL.U32 R48, R48, 0x2, RZ ;  /* 0x0000000230307824 */ /* 0x000fe200078e00ff */
[----:B------:R-:W-:-:S04]  /*22a0*/  LOP3.LUT R47, R47, 0x4, RZ, 0xc0, !PT ;  /* 0x000000042f2f7812 */ /* 0x000fc800078ec0ff */
[----:B------:R-:W-:Y:S02]  /*22b0*/  LOP3.LUT R92, R47, 0x2, R92, 0xf8, !PT ;  /* 0x000000022f5c7812 */ /* 0x000fe400078ef85c */
[----:B------:R-:W-:-:S04]  /*22c0*/  SHF.R.U64 R47, R3, R59, R46 ;  /* 0x0000003b032f7219 */ /* 0x000fc8000000122e */
[----:B------:R-:W-:-:S05]  /*22d0*/  LOP3.LUT R47, R92, 0x1, R47, 0xf8, !PT ;  /* 0x000000015c2f7812 */ /* 0x000fca00078ef82f */
[----:B------:R-:W-:-:S05]  /*22e0*/  IMAD.SHL.U32 R47, R47, 0x4, RZ ;  /* 0x000000042f2f7824 */ /* 0x000fca00078e00ff */
[----:B------:R-:W-:Y:S02]  /*22f0*/  LOP3.LUT R48, R47, 0x2, R48, 0xf8, !PT ;  /* 0x000000022f307812 */ /* 0x000fe400078ef830 */
[----:B------:R-:W-:-:S04]  /*2300*/  SHF.R.U64 R47, R3, R61, R46 ;  /* 0x0000003d032f7219 */ /* 0x000fc8000000122e */
[----:B------:R-:W-:Y:S02]  /*2310*/  LOP3.LUT R47, R48, 0x1, R47, 0xf8, !PT ;  /* 0x00000001302f7812 */ /* 0x000fe400078ef82f */
[----:B------:R-:W-:-:S03]  /*2320*/  SHF.R.U64 R48, R3, R62, R46 ;  /* 0x0000003e03307219 */ /* 0x000fc6000000122e */
[----:B------:R-:W-:Y:S02]  /*2330*/  IMAD.SHL.U32 R47, R47, 0x4, RZ ;  /* 0x000000042f2f7824 */ /* 0x000fe400078e00ff */
        /* <DEDUP_REMOVED lines=74> */
[C-C-:B------:R-:W-:Y:S02]  /*27e0*/  SHF.R.U64 R47, R3.reuse, R87, R46.reuse ;  /* 0x00000057032f7219 */ /* 0x140fe4000000122e */
[----:B------:R-:W-:Y:S02]  /*27f0*/  SHF.R.U64 R3, R3, R88, R46 ;  /* 0x0000005803037219 */ /* 0x000fe4000000122e */
[----:B------:R-:W-:-:S05]  /*2800*/  LOP3.LUT R47, R48, 0x1, R47, 0xf8, !PT ;  /* 0x00000001302f7812 */ /* 0x000fca00078ef82f */
[----:B------:R-:W-:-:S05]  /*2810*/  IMAD.SHL.U32 R46, R47, 0x2, RZ ;  /* 0x000000022f2e7824 */ /* 0x000fca00078e00ff */
[----:B------:R-:W-:Y:S01]  /*2820*/  LOP3.LUT R3, R46, 0x1, R3, 0xf8, !PT ;  /* 0x000000012e037812 */ /* 0x000fe200078ef803 */
[----:B------:R-:W-:-:S03]  /*2830*/  IMAD.MOV.U32 R46, RZ, RZ, R89 ;  /* 0x000000ffff2e7224 */ /* 0x000fc600078e0059 */
[----:B------:R-:W-:Y:S01]  /*2840*/  LOP3.LUT R89, R3, R4, RZ, 0x3c, !PT ;  /* 0x0000000403597212 */ /* 0x000fe200078e3cff */
[----:B------:R-:W-:Y:S01]  /*2850*/  IMAD.MOV.U32 R4, RZ, RZ, R46 ;  /* 0x000000ffff047224 */ /* 0x000fe200078e002e */
[----:B------:R-:W-:Y:S06]  /*2860*/  @P0 BRA `(.L_x_1) ;  /* 0xffffffe8004c0947 */ /* 0x000fec000383ffff */
[----:B------:R-:W0:Y:S01]  /*2870*/  LDC.64 R4, c[0x4][0x8] ;  /* 0x01000200ff047b82 */ /* 0x000e220000000a00 */
[----:B------:R-:W-:Y:S01]  /*2880*/  CS2R R26, SRZ ;  /* 0x00000000001a7805 */ /* 0x000fe2000001ff00 */
[----:B------:R-:W-:-:S07]  /*2890*/  IMAD.MOV.U32 R3, RZ, RZ, RZ ;  /* 0x000000ffff037224 */ /* 0x000fce00078e00ff */
.L_x_2:
[----:B0-----:R-:W-:-:S05]  /*28a0*/  IMAD.WIDE.U32 R6, R3, 0x4, R4 ;  /* 0x0000000403067825 */ /* 0x001fca00078e0004 */
[----:B------:R-:W2:Y:S04]  /*28b0*/  LDG.E R8, desc[UR6][R6.64] ;  /* 0x0000000606087981 */ /* 0x000ea8000c1e1900 */
[----:B------:R-:W3:Y:S04]  /*28c0*/  LDG.E R9, desc[UR6][R6.64+0x4] ;  /* 0x0000040606097981 */ /* 0x000ee8000c1e1900 */
        /* <DEDUP_REMOVED lines=13> */
[----:B------:R0:W5:Y:S01]  /*29a0*/  LDG.E R23, desc[UR6][R6.64+0x3c] ;  /* 0x00003c0606177981 */ /* 0x000162000c1e1900 */
[----:B------:R-:W-:-:S05]  /*29b0*/  VIADD R3, R3, 0x10 ;  /* 0x0000001003037836 */ /* 0x000fca0000000000 */
[----:B------:R-:W-:Y:S02]  /*29c0*/  ISETP.NE.AND P0, PT, R3, 0x40, PT ;  /* 0x000000400300780c */ /* 0x000fe40003f05270 */
[----:B--2---:R-:W-:-:S04]  /*29d0*/  IADD3 R8, PT, PT, -R8, 0x3f, RZ ;  /* 0x0000003f08087810 */ /* 0x004fc80007ffe1ff */
[--C-:B------:R-:W-:Y:S01]  /*29e0*/  SHF.R.U64 R25, R46, R8, R89.reuse ;  /* 0x000000082e197219 */ /* 0x100fe20000001259 */
[----:B------:R-:W-:Y:S01]  /*29f0*/  IMAD.SHL.U32 R8, R26, 0x4, RZ ;  /* 0x000000041a087824 */ /* 0x000fe200078e00ff */
[----:B---3--:R-:W-:Y:S02]  /*2a00*/  IADD3 R9, PT, PT, -R9, 0x3f, RZ ;  /* 0x0000003f09097810 */ /* 0x008fe40007ffe1ff */
[----:B----4-:R-:W-:Y:S01]  /*2a10*/  IADD3 R10, PT, PT, -R10, 0x3f, RZ ;  /* 0x0000003f0a0a7810 */ /* 0x010fe20007ffe1ff */
[----:B------:R-:W-:Y:S01]  /*2a20*/  IMAD.SHL.U32 R25, R25, 0x2, RZ ;  /* 0x0000000219197824 */ /* 0x000fe200078e00ff */
[C-C-:B------:R-:W-:Y:S02]  /*2a30*/  SHF.R.U64 R24, R46.reuse, R9, R89.reuse ;  /* 0x000000092e187219 */ /* 0x140fe40000001259 */
[----:B------:R-:W-:Y:S02]  /*2a40*/  SHF.R.U64 R9, R46, R10, R89 ;  /* 0x0000000a2e097219 */ /* 0x000fe40000001259 */
[----:B------:R-:W-:-:S02]  /*2a50*/  LOP3.LUT R25, R8, 0x2, R25, 0xf8, !PT ;  /* 0x0000000208197812 */ /* 0x000fc400078ef819 */
[----:B-----5:R-:W-:Y:S01]  /*2a60*/  IADD3 R11, PT, PT, -R11, 0x3f, RZ ;  /* 0x0000003f0b0b7810 */ /* 0x020fe20007ffe1ff */
[----:B------:R-:W-:Y:S01]  /*2a70*/  IMAD.SHL.U32 R9, R9, 0x2, RZ ;  /* 0x0000000209097824 */ /* 0x000fe200078e00ff */
[----:B------:R-:W-:Y:S02]  /*2a80*/  LOP3.LUT R24, R25, 0x1, R24, 0xf8, !PT ;  /* 0x0000000119187812 */ /* 0x000fe400078ef818 */
[----:B------:R-:W-:Y:S02]  /*2a90*/  IADD3 R12, PT, PT, -R12, 0x3f, RZ ;  /* 0x0000003f0c0c7810 */ /* 0x000fe40007ffe1ff */
[--C-:B------:R-:W-:Y:S01]  /*2aa0*/  SHF.R.U64 R8, R46, R11, R89.reuse ;  /* 0x0000000b2e087219 */ /* 0x100fe20000001259 */
[----:B0-----:R-:W-:Y:S01]  /*2ab0*/  IMAD.SHL.U32 R6, R24, 0x4, RZ ;  /* 0x0000000418067824 */ /* 0x001fe200078e00ff */
[----:B------:R-:W-:Y:S02]  /*2ac0*/  SHF.R.U64 R7, R46, R12, R89 ;  /* 0x0000000c2e077219 */ /* 0x000fe40000001259 */
[----:B------:R-:W-:-:S02]  /*2ad0*/  IADD3 R13, PT, PT, -R13, 0x3f, RZ ;  /* 0x0000003f0d0d7810 */ /* 0x000fc40007ffe1ff */
[----:B------:R-:W-:Y:S01]  /*2ae0*/  LOP3.LUT R9, R6, 0x2, R9, 0xf8, !PT ;  /* 0x0000000206097812 */ /* 0x000fe200078ef809 */
[----:B------:R-:W-:Y:S01]  /*2af0*/  IMAD.SHL.U32 R7, R7, 0x2, RZ ;  /* 0x0000000207077824 */ /* 0x000fe200078e00ff */
[----:B------:R-:W-:Y:S02]  /*2b00*/  IADD3 R14, PT, PT, -R14, 0x3f, RZ ;  /* 0x0000003f0e0e7810 */ /* 0x000fe40007ffe1ff */
[----:B------:R-:W-:Y:S02]  /*2b10*/  LOP3.LUT R8, R9, 0x1, R8, 0xf8, !PT ;  /* 0x0000000109087812 */ /* 0x000fe400078ef808 */
[----:B------:R-:W-:Y:S02]  /*2b20*/  SHF.R.U64 R12, R46, R13, R89 ;  /* 0x0000000d2e0c7219 */ /* 0x000fe40000001259 */
[----:B------:R-:W-:Y:S01]  /*2b30*/  IADD3 R15, PT, PT, -R15, 0x3f, RZ ;  /* 0x0000003f0f0f7810 */ /* 0x000fe20007ffe1ff */
[----:B------:R-:W-:Y:S01]  /*2b40*/  IMAD.SHL.U32 R6, R8, 0x4, RZ ;  /* 0x0000000408067824 */ /* 0x000fe200078e00ff */
[----:B------:R-:W-:-:S02]  /*2b50*/  IADD3 R16, PT, PT, -R16, 0x3f, RZ ;  /* 0x0000003f10107810 */ /* 0x000fc40007ffe1ff */
[----:B------:R-:W-:Y:S02]  /*2b60*/  SHF.R.U64 R11, R46, R15, R89 ;  /* 0x0000000f2e0b7219 */ /* 0x000fe40000001259 */
[----:B------:R-:W-:Y:S02]  /*2b70*/  LOP3.LUT R7, R6, 0x2, R7, 0xf8, !PT ;  /* 0x0000000206077812 */ /* 0x000fe400078ef807 */
[--C-:B------:R-:W-:Y:S02]  /*2b80*/  SHF.R.U64 R6, R46, R14, R89.reuse ;  /* 0x0000000e2e067219 */ /* 0x100fe40000001259 */
[----:B------:R-:W-:Y:S02]  /*2b90*/  LOP3.LUT R12, R7, 0x1, R12, 0xf8, !PT ;  /* 0x00000001070c7812 */ /* 0x000fe400078ef80c */
[----:B------:R-:W-:Y:S01]  /*2ba0*/  IADD3 R17, PT, PT, -R17, 0x3f, RZ ;  /* 0x0000003f11117810 */ /* 0x000fe20007ffe1ff */
[----:B------:R-:W-:Y:S01]  /*2bb0*/  IMAD.SHL.U32 R6, R6, 0x2, RZ ;  /* 0x0000000206067824 */ /* 0x000fe200078e00ff */
[----:B------:R-:W-:Y:S01]  /*2bc0*/  IADD3 R18, PT, PT, -R18, 0x3f, RZ ;  /* 0x0000003f12127810 */ /* 0x000fe20007ffe1ff */
[----:B------:R-:W-:Y:S01]  /*2bd0*/  IMAD.SHL.U32 R7, R12, 0x4, RZ ;  /* 0x000000040c077824 */ /* 0x000fe200078e00ff */
[----:B------:R-:W-:-:S02]  /*2be0*/  SHF.R.U64 R10, R46, R17, R89 ;  /* 0x000000112e0a7219 */ /* 0x000fc40000001259 */
[----:B------:R-:W-:Y:S02]  /*2bf0*/  IADD3 R19, PT, PT, -R19, 0x3f, RZ ;  /* 0x0000003f13137810 */ /* 0x000fe40007ffe1ff */
[----:B------:R-:W-:Y:S02]  /*2c00*/  LOP3.LUT R6, R7, 0x2, R6, 0xf8, !PT ;  /* 0x0000000207067812 */ /* 0x000fe400078ef806 */
[----:B------:R-:W-:Y:S02]  /*2c10*/  SHF.R.U64 R7, R46, R16, R89 ;  /* 0x000000102e077219 */ /* 0x000fe40000001259 */
[----:B------:R-:W-:Y:S02]  /*2c20*/  LOP3.LUT R11, R6, 0x1, R11, 0xf8, !PT ;  /* 0x00000001060b7812 */ /* 0x000fe400078ef80b */
[----:B------:R-:W-:Y:S01]  /*2c30*/  IADD3 R20, PT, PT, -R20, 0x3f, RZ ;  /* 0x0000003f14147810 */ /* 0x000fe20007ffe1ff */
[----:B------:R-:W-:Y:S01]  /*2c40*/  IMAD.SHL.U32 R7, R7, 0x2, RZ ;  /* 0x0000000207077824 */ /* 0x000fe200078e00ff */
[----:B------:R-:W-:Y:S01]  /*2c50*/  SHF.R.U64 R9, R46, R19, R89 ;  /* 0x000000132e097219 */ /* 0x000fe20000001259 */
[----:B------:R-:W-:Y:S01]  /*2c60*/  IMAD.SHL.U32 R6, R11, 0x4, RZ ;  /* 0x000000040b067824 */ /* 0x000fe200078e00ff */
[----:B------:R-:W-:-:S02]  /*2c70*/  SHF.L.U64.HI R13, R26, 0x2, R27 ;  /* 0x000000021a0d7819 */ /* 0x000fc4000001021b */
[----:B------:R-:W-:Y:S02]  /*2c80*/  IADD3 R21, PT, PT, -R21, 0x3f, RZ ;  /* 0x0000003f15157810 */ /* 0x000fe40007ffe1ff */
        /* <DEDUP_REMOVED lines=17> */
[----:B------:R-:W-:Y:S02]  /*2da0*/  SHF.R.U64 R23, R46, R23, R89 ;  /* 0x000000172e177219 */ /* 0x000fe40000001259 */
[----:B------:R-:W-:Y:S02]  /*2db0*/  LOP3.LUT R7, R6, 0x2, R7, 0xf8, !PT ;  /* 0x0000000206077812 */ /* 0x000fe400078ef807 */
[----:B------:R-:W-:Y:S02]  /*2dc0*/  SHF.R.U64 R6, R46, R22, R89 ;  /* 0x000000162e067219 */ /* 0x000fe40000001259 */
[----:B------:R-:W-:Y:S02]  /*2dd0*/  LOP3.LUT R8, R7, 0x1, R8, 0xf8, !PT ;  /* 0x0000000107087812 */ /* 0x000fe400078ef808 */
[----:B------:R-:W-:Y:S01]  /*2de0*/  SHF.L.U64.HI R10, R10, 0x2, R11 ;  /* 0x000000020a0a7819 */ /* 0x000fe2000001020b */
[----:B------:R-:W-:Y:S02]  /*2df0*/  IMAD.SHL.U32 R6, R6, 0x2, RZ ;  /* 0x0000000206067824 */ /* 0x000fe400078e00ff */
[----:B------:R-:W-:Y:S01]  /*2e00*/  IMAD.SHL.U32 R7, R8, 0x4, RZ ;  /* 0x0000000408077824 */ /* 0x000fe200078e00ff */
[----:B------:R-:W-:-:S04]  /*2e10*/  SHF.L.U64.HI R9, R9, 0x2, R10 ;  /* 0x0000000209097819 */ /* 0x000fc8000001020a */
[----:B------:R-:W-:Y:S02]  /*2e20*/  LOP3.LUT R6, R7, 0x2, R6, 0xf8, !PT ;  /* 0x0000000207067812 */ /* 0x000fe400078ef806 */
[----:B------:R-:W-:Y:S02]  /*2e30*/  SHF.L.U64.HI R27, R8, 0x2, R9 ;  /* 0x00000002081b7819 */ /* 0x000fe40000010209 */
[----:B------:R-:W-:Y:S01]  /*2e40*/  LOP3.LUT R26, R6, 0x1, R23, 0xf8, !PT ;  /* 0x00000001061a7812 */ /* 0x000fe200078ef817 */
[----:B------:R-:W-:Y:S06]  /*2e50*/  @P0 BRA `(.L_x_2) ;  /* 0xfffffff800900947 */ /* 0x000fec000383ffff */
[----:B------:R-:W0:Y:S01]  /*2e60*/  LDC.64 R6, c[0x0][0x388] ;  /* 0x0000e200ff067b82 */ /* 0x000e220000000a00 */
[----:B------:R-:W1:Y:S01]  /*2e70*/  LDCU UR4, c[0x0][0x384] ;  /* 0x00007080ff0477ac */ /* 0x000e620008000800 */
[----:B------:R-:W-:Y:S02]  /*2e80*/  IMAD.MOV.U32 R4, RZ, RZ, R26 ;  /* 0x000000ffff047224 */ /* 0x000fe400078e001a */
[----:B------:R-:W-:Y:S02]  /*2e90*/  IMAD.MOV.U32 R5, RZ, RZ, R27 ;  /* 0x000000ffff057224 */ /* 0x000fe400078e001b */
[----:B0-----:R-:W-:-:S04]  /*2ea0*/  IMAD.WIDE R6, R2, 0x8, R6 ;  /* 0x0000000802067825 */ /* 0x001fc800078e0206 */
[----:B------:R-:W-:Y:S01]  /*2eb0*/  VIADD R2, R2, 0x1 ;  /* 0x0000000102027836 */ /* 0x000fe20000000000 */
[----:B------:R2:W-:Y:S04]  /*2ec0*/  STG.E.64 desc[UR6][R6.64], R4 ;  /* 0x0000000406007986 */ /* 0x0005e8000c101b06 */
[C---:B------:R-:W-:Y:S02]  /*2ed0*/  ISETP.GE.AND P0, PT, R2.reuse, R0, PT ;  /* 0x000000000200720c */ /* 0x040fe40003f06270 */
[----:B-1----:R-:W-:-:S13]  /*2ee0*/  ISETP.LT.U32.AND P1, PT, R2, UR4, PT ;  /* 0x0000000402007c0c */ /* 0x002fda000bf21070 */
[----:B--2---:R-:W-:Y:S05]  /*2ef0*/  @!P0 BRA P1, `(.L_x_3) ;  /* 0xffffffd000748947 */ /* 0x004fea000083ffff */
[----:B------:R-:W-:Y:S05]  /*2f00*/  EXIT ;  /* 0x000000000000794d */ /* 0x000fea0003800000 */
.L_x_4:
[----:B------:R-:W-:-:S00]  /*2f10*/  BRA `(.L_x_4) ;  /* 0xfffffffc00fc7947 */ /* 0x000fc0000383ffff */
[----:B------:R-:W-:-:S00]  /*2f20*/  NOP ;  /* 0x0000000000007918 */ /* 0x000fc00000000000 */
        /* <DEDUP_REMOVED lines=13> */
.L_x_5:


//--------------------- .nv.shared.reserved.0     --------------------------
	.section	.nv.shared.reserved.0,"aw",@nobits
	.weak		__nv_reservedSMEM_offset_0_alias
	.size		__nv_reservedSMEM_offset_0_alias, 0, 64
	.other		__nv_reservedSMEM_offset_0_alias,@"STO_CUDA_RESERVED_SHARED STV_DEFAULT"
__nv_reservedSMEM_offset_0_alias:
	.zero		0
	.zero		64


//--------------------- .nv.global                --------------------------
	.section	.nv.global,"aw",@nobits
	.align	4
.nv.global:
	.type		P,@object
	.size		P,(E - P)
P:
	.zero		128
	.type		E,@object
	.size		E,(IP - E)
E:
	.zero		192
	.type		IP,@object
	.size		IP,(FP - IP)
IP:
	.zero		256
	.type		FP,@object
	.size		FP,(SBox - FP)
FP:
	.zero		256
	.type		SBox,@object
	.size		SBox,(.L_4 - SBox)
SBox:
	.zero		2048
.L_4:


//--------------------- .nv.constant0._Z10kernel_DESjjPxS_ --------------------------
	.section	.nv.constant0._Z10kernel_DESjjPxS_,"a",@progbits
	.sectionflags	@""
	.align	4
.nv.constant0._Z10kernel_DESjjPxS_:
	.zero		920


//--------------------- SYMBOLS --------------------------

	.type		.nv.reservedSmem.offset0,@object
	.size		.nv.reservedSmem.offset0,0x4
